def attn_fwd(
    Q,
    K,
    V,
    Out,
    Lse,
    sm_scale,
    stride_qz,
    stride_qh,
    stride_qm,
    stride_qk,
    stride_kz,
    stride_kh,
    stride_kn,
    stride_kk,
    stride_vz,
    stride_vh,
    stride_vn,
    stride_vk,
    stride_oz,
    stride_oh,
    stride_om,
    stride_ok,
    seqlen_q,
    seqlen_k,
    BLOCK_M: tl.constexpr,
    BLOCK_N: tl.constexpr,
    HEAD_DIM: tl.constexpr,
    CAUSAL: tl.constexpr,
):
    start_m = tl.program_id(0)
    off_hz = tl.program_id(1)
    q_off = off_hz * stride_qh
    k_off = off_hz * stride_kh
    v_off = off_hz * stride_vh
    offs_m = start_m * BLOCK_M + tl.arange(0, BLOCK_M)
    offs_d = tl.arange(0, HEAD_DIM)
    offs_n = tl.arange(0, BLOCK_N)
    q_ptrs = Q + q_off + offs_m[:, None] * stride_qm + offs_d[None, :] * stride_qk
    k_ptrs = K + k_off + offs_d[:, None] * stride_kk + offs_n[None, :] * stride_kn
    v_ptrs = V + v_off + offs_n[:, None] * stride_vn + offs_d[None, :] * stride_vk
    m_i = tl.full([BLOCK_M], float("-inf"), dtype=tl.float32)
    l_i = tl.zeros([BLOCK_M], dtype=tl.float32) + 1.0
    acc = tl.zeros([BLOCK_M, HEAD_DIM], dtype=tl.float32)
    q = tl.load(q_ptrs)
    acc, l_i, m_i = _attn_fwd_inner(
        acc,
        l_i,
        m_i,
        q,
        k_ptrs,
        v_ptrs,
        sm_scale,
        stride_kn,
        stride_vn,
        start_m,
        seqlen_k,
        BLOCK_M,
        BLOCK_N,
        HEAD_DIM,
        CAUSAL,
    )
    acc = acc / l_i[:, None]
    lse = m_i + tl.math.log2(l_i) / 1.4426950408889634
    o_ptrs = (
        Out
        + off_hz * stride_oh
        + offs_m[:, None] * stride_om
        + offs_d[None, :] * stride_ok
    )
    tl.store(o_ptrs, acc.to(Out.dtype.element_ty))
    tl.store(Lse + off_hz * seqlen_q + offs_m, lse)

# config = {"BLOCK_M": 128, "BLOCK_N": 32, "HEAD_DIM": 32, "arch": "sm_80", "causal": false, "dtype": "bf16", "num_stages": 2, "num_warps": 8}
# arch = sm_80


// ===== COMPILED SASS (sm_80) =====

	.target	sm_80

	.elftype	@"ET_EXEC"


//--------------------- .note.nv.tkinfo           --------------------------
	.section	.note.nv.tkinfo,"",@"SHT_NOTE"
	.sectionflags	@"SHF_NOTE_NV_TKINFO"
	.tkinfo
        /*0018*/ 	.word	0x00000002
        /*0030*/ 	.string	""
        /*0030*/ 	.string	"ptxas"
        /*0030*/ 	.string	"Cuda compilation tools, release 13.0, V13.0.88"
        /*0030*/ 	.string	"Build cuda_13.0.r13.0/compiler.36424714_0"
        /*0030*/ 	.string	"-v  -suppress-debug-info  -lineinfo  -arch sm_80 "



//--------------------- .note.nv.cuinfo           --------------------------
	.section	.note.nv.cuinfo,"",@"SHT_NOTE"
	.sectionflags	@"SHF_NOTE_NV_CUINFO"
        /*0018*/ 	.short	0x0002
        /*001a*/ 	.short	0x0050
        /*001c*/ 	.short	0x0082
	.zero		2


//--------------------- .nv.info                  --------------------------
	.section	.nv.info,"",@"SHT_CUDA_INFO"
	.align	4


	//----- nvinfo : EIATTR_REGCOUNT
	.align		4
        /*0000*/ 	.byte	0x04, 0x2f
        /*0002*/ 	.short	(.L_2 - .L_1)
	.align		4
.L_1:
        /*0004*/ 	.word	index@(attn_fwd)
        /*0008*/ 	.word	0x00000058


	//----- nvinfo : EIATTR_FRAME_SIZE
	.align		4
.L_2:
        /*000c*/ 	.byte	0x04, 0x11
        /*000e*/ 	.short	(.L_4 - .L_3)
	.align		4
.L_3:
        /*0010*/ 	.word	index@(attn_fwd)
        /*0014*/ 	.word	0x00000000


	//----- nvinfo : EIATTR_MIN_STACK_SIZE
	.align		4
.L_4:
        /*0018*/ 	.byte	0x04, 0x12
        /*001a*/ 	.short	(.L_6 - .L_5)
	.align		4
.L_5:
        /*001c*/ 	.word	index@(attn_fwd)
        /*0020*/ 	.word	0x00000000
.L_6:


//--------------------- .nv.info.attn_fwd         --------------------------
	.section	.nv.info.attn_fwd,"",@"SHT_CUDA_INFO"
	.sectionflags	@""
	.align	4


	//----- nvinfo : EIATTR_CUDA_API_VERSION
	.align		4
        /*0000*/ 	.byte	0x04, 0x37
        /*0002*/ 	.short	(.L_8 - .L_7)
.L_7:
        /*0004*/ 	.word	0x00000082


	//----- nvinfo : EIATTR_SW2861232_WAR
	.align		4
.L_8:
        /*0008*/ 	.byte	0x01, 0x35
	.zero		2


	//----- nvinfo : EIATTR_PARAM_CBANK
	.align		4
        /*000c*/ 	.byte	0x04, 0x0a
        /*000e*/ 	.short	(.L_10 - .L_9)
	.align		4
.L_9:
        /*0010*/ 	.word	index@(.nv.constant0.attn_fwd)
        /*0014*/ 	.short	0x0160
        /*0016*/ 	.short	0x0088


	//----- nvinfo : EIATTR_CBANK_PARAM_SIZE
	.align		4
.L_10:
        /*0018*/ 	.byte	0x03, 0x19
        /*001a*/ 	.short	0x0088


	//----- nvinfo : EIATTR_KPARAM_INFO
	.align		4
        /*001c*/ 	.byte	0x04, 0x17
        /*001e*/ 	.short	(.L_12 - .L_11)
.L_11:
        /*0020*/ 	.word	0x00000000
        /*0024*/ 	.short	0x0019
        /*0026*/ 	.short	0x0080
        /*0028*/ 	.byte	0x00, 0xf4, 0x21, 0x00


	//----- nvinfo : EIATTR_KPARAM_INFO
	.align		4
.L_12:
        /*002c*/ 	.byte	0x04, 0x17
        /*002e*/ 	.short	(.L_14 - .L_13)
.L_13:
        /*0030*/ 	.word	0x00000000
        /*0034*/ 	.short	0x0018
        /*0036*/ 	.short	0x0078
        /*0038*/ 	.byte	0x00, 0xf4, 0x21, 0x00


	//----- nvinfo : EIATTR_KPARAM_INFO
	.align		4
.L_14:
        /*003c*/ 	.byte	0x04, 0x17
        /*003e*/ 	.short	(.L_16 - .L_15)
.L_15:
        /*0040*/ 	.word	0x00000000
        /*0044*/ 	.short	0x0017
        /*0046*/ 	.short	0x0070
        /*0048*/ 	.byte	0x00, 0xf0, 0x11, 0x00


	//----- nvinfo : EIATTR_KPARAM_INFO
	.align		4
.L_16:
        /*004c*/ 	.byte	0x04, 0x17
        /*004e*/ 	.short	(.L_18 - .L_17)
.L_17:
        /*0050*/ 	.word	0x00000000
        /*0054*/ 	.short	0x0016
        /*0056*/ 	.short	0x006c
        /*0058*/ 	.byte	0x00, 0xf0, 0x11, 0x00


	//----- nvinfo : EIATTR_KPARAM_INFO
	.align		4
.L_18:
        /*005c*/ 	.byte	0x04, 0x17
        /*005e*/ 	.short	(.L_20 - .L_19)
.L_19:
        /*0060*/ 	.word	0x00000000
        /*0064*/ 	.short	0x0015
        /*0066*/ 	.short	0x0068
        /*0068*/ 	.byte	0x00, 0xf0, 0x11, 0x00


	//----- nvinfo : EIATTR_KPARAM_INFO
	.align		4
.L_20:
        /*006c*/ 	.byte	0x04, 0x17
        /*006e*/ 	.short	(.L_22 - .L_21)
.L_21:
        /*0070*/ 	.word	0x00000000
        /*0074*/ 	.short	0x0014
        /*0076*/ 	.short	0x0064
        /*0078*/ 	.byte	0x00, 0xf0, 0x11, 0x00


	//----- nvinfo : EIATTR_KPARAM_INFO
	.align		4
.L_22:
        /*007c*/ 	.byte	0x04, 0x17
        /*007e*/ 	.short	(.L_24 - .L_23)
.L_23:
        /*0080*/ 	.word	0x00000000
        /*0084*/ 	.short	0x0013
        /*0086*/ 	.short	0x0060
        /*0088*/ 	.byte	0x00, 0xf0, 0x11, 0x00


	//----- nvinfo : EIATTR_KPARAM_INFO
	.align		4
.L_24:
        /*008c*/ 	.byte	0x04, 0x17
        /*008e*/ 	.short	(.L_26 - .L_25)
.L_25:
        /*0090*/ 	.word	0x00000000
        /*0094*/ 	.short	0x0012
        /*0096*/ 	.short	0x005c
        /*0098*/ 	.byte	0x00, 0xf0, 0x11, 0x00


	//----- nvinfo : EIATTR_KPARAM_INFO
	.align		4
.L_26:
        /*009c*/ 	.byte	0x04, 0x17
        /*009e*/ 	.short	(.L_28 - .L_27)
.L_27:
        /*00a0*/ 	.word	0x00000000
        /*00a4*/ 	.short	0x0011
        /*00a6*/ 	.short	0x0058
        /*00a8*/ 	.byte	0x00, 0xf0, 0x11, 0x00


	//----- nvinfo : EIATTR_KPARAM_INFO
	.align		4
.L_28:
        /*00ac*/ 	.byte	0x04, 0x17
        /*00ae*/ 	.short	(.L_30 - .L_29)
.L_29:
        /*00b0*/ 	.word	0x00000000
        /*00b4*/ 	.short	0x0010
        /*00b6*/ 	.short	0x0054
        /*00b8*/ 	.byte	0x00, 0xf0, 0x11, 0x00


	//----- nvinfo : EIATTR_KPARAM_INFO
	.align		4
.L_30:
        /*00bc*/ 	.byte	0x04, 0x17
        /*00be*/ 	.short	(.L_32 - .L_31)
.L_31:
        /*00c0*/ 	.word	0x00000000
        /*00c4*/ 	.short	0x000f
        /*00c6*/ 	.short	0x0050
        /*00c8*/ 	.byte	0x00, 0xf0, 0x11, 0x00


	//----- nvinfo : EIATTR_KPARAM_INFO
	.align		4
.L_32:
        /*00cc*/ 	.byte	0x04, 0x17
        /*00ce*/ 	.short	(.L_34 - .L_33)
.L_33:
        /*00d0*/ 	.word	0x00000000
        /*00d4*/ 	.short	0x000e
        /*00d6*/ 	.short	0x004c
        /*00d8*/ 	.byte	0x00, 0xf0, 0x11, 0x00


	//----- nvinfo : EIATTR_KPARAM_INFO
	.align		4
.L_34:
        /*00dc*/ 	.byte	0x04, 0x17
        /*00de*/ 	.short	(.L_36 - .L_35)
.L_35:
        /*00e0*/ 	.word	0x00000000
        /*00e4*/ 	.short	0x000d
        /*00e6*/ 	.short	0x0048
        /*00e8*/ 	.byte	0x00, 0xf0, 0x11, 0x00


	//----- nvinfo : EIATTR_KPARAM_INFO
	.align		4
.L_36:
        /*00ec*/ 	.byte	0x04, 0x17
        /*00ee*/ 	.short	(.L_38 - .L_37)
.L_37:
        /*00f0*/ 	.word	0x00000000
        /*00f4*/ 	.short	0x000c
        /*00f6*/ 	.short	0x0044
        /*00f8*/ 	.byte	0x00, 0xf0, 0x11, 0x00


	//----- nvinfo : EIATTR_KPARAM_INFO
	.align		4
.L_38:
        /*00fc*/ 	.byte	0x04, 0x17
        /*00fe*/ 	.short	(.L_40 - .L_39)
.L_39:
        /*0100*/ 	.word	0x00000000
        /*0104*/ 	.short	0x000b
        /*0106*/ 	.short	0x0040
        /*0108*/ 	.byte	0x00, 0xf0, 0x11, 0x00


	//----- nvinfo : EIATTR_KPARAM_INFO
	.align		4
.L_40:
        /*010c*/ 	.byte	0x04, 0x17
        /*010e*/ 	.short	(.L_42 - .L_41)
.L_41:
        /*0110*/ 	.word	0x00000000
        /*0114*/ 	.short	0x000a
        /*0116*/ 	.short	0x003c
        /*0118*/ 	.byte	0x00, 0xf0, 0x11, 0x00


	//----- nvinfo : EIATTR_KPARAM_INFO
	.align		4
.L_42:
        /*011c*/ 	.byte	0x04, 0x17
        /*011e*/ 	.short	(.L_44 - .L_43)
.L_43:
        /*0120*/ 	.word	0x00000000
        /*0124*/ 	.short	0x0009
        /*0126*/ 	.short	0x0038
        /*0128*/ 	.byte	0x00, 0xf0, 0x11, 0x00


	//----- nvinfo : EIATTR_KPARAM_INFO
	.align		4
.L_44:
        /*012c*/ 	.byte	0x04, 0x17
        /*012e*/ 	.short	(.L_46 - .L_45)
.L_45:
        /*0130*/ 	.word	0x00000000
        /*0134*/ 	.short	0x0008
        /*0136*/ 	.short	0x0034
        /*0138*/ 	.byte	0x00, 0xf0, 0x11, 0x00


	//----- nvinfo : EIATTR_KPARAM_INFO
	.align		4
.L_46:
        /*013c*/ 	.byte	0x04, 0x17
        /*013e*/ 	.short	(.L_48 - .L_47)
.L_47:
        /*0140*/ 	.word	0x00000000
        /*0144*/ 	.short	0x0007
        /*0146*/ 	.short	0x0030
        /*0148*/ 	.byte	0x00, 0xf0, 0x11, 0x00


	//----- nvinfo : EIATTR_KPARAM_INFO
	.align		4
.L_48:
        /*014c*/ 	.byte	0x04, 0x17
        /*014e*/ 	.short	(.L_50 - .L_49)
.L_49:
        /*0150*/ 	.word	0x00000000
        /*0154*/ 	.short	0x0006
        /*0156*/ 	.short	0x002c
        /*0158*/ 	.byte	0x00, 0xf0, 0x11, 0x00


	//----- nvinfo : EIATTR_KPARAM_INFO
	.align		4
.L_50:
        /*015c*/ 	.byte	0x04, 0x17
        /*015e*/ 	.short	(.L_52 - .L_51)
.L_51:
        /*0160*/ 	.word	0x00000000
        /*0164*/ 	.short	0x0005
        /*0166*/ 	.short	0x0028
        /*0168*/ 	.byte	0x00, 0xf0, 0x11, 0x00


	//----- nvinfo : EIATTR_KPARAM_INFO
	.align		4
.L_52:
        /*016c*/ 	.byte	0x04, 0x17
        /*016e*/ 	.short	(.L_54 - .L_53)
.L_53:
        /*0170*/ 	.word	0x00000000
        /*0174*/ 	.short	0x0004
        /*0176*/ 	.short	0x0020
        /*0178*/ 	.byte	0x00, 0xf4, 0x21, 0x00


	//----- nvinfo : EIATTR_KPARAM_INFO
	.align		4
.L_54:
        /*017c*/ 	.byte	0x04, 0x17
        /*017e*/ 	.short	(.L_56 - .L_55)
.L_55:
        /*0180*/ 	.word	0x00000000
        /*0184*/ 	.short	0x0003
        /*0186*/ 	.short	0x0018
        /*0188*/ 	.byte	0x00, 0xf4, 0x21, 0x00


	//----- nvinfo : EIATTR_KPARAM_INFO
	.align		4
.L_56:
        /*018c*/ 	.byte	0x04, 0x17
        /*018e*/ 	.short	(.L_58 - .L_57)
.L_57:
        /*0190*/ 	.word	0x00000000
        /*0194*/ 	.short	0x0002
        /*0196*/ 	.short	0x0010
        /*0198*/ 	.byte	0x00, 0xf4, 0x21, 0x00


	//----- nvinfo : EIATTR_KPARAM_INFO
	.align		4
.L_58:
        /*019c*/ 	.byte	0x04, 0x17
        /*019e*/ 	.short	(.L_60 - .L_59)
.L_59:
        /*01a0*/ 	.word	0x00000000
        /*01a4*/ 	.short	0x0001
        /*01a6*/ 	.short	0x0008
        /*01a8*/ 	.byte	0x00, 0xf4, 0x21, 0x00


	//----- nvinfo : EIATTR_KPARAM_INFO
	.align		4
.L_60:
        /*01ac*/ 	.byte	0x04, 0x17
        /*01ae*/ 	.short	(.L_62 - .L_61)
.L_61:
        /*01b0*/ 	.word	0x00000000
        /*01b4*/ 	.short	0x0000
        /*01b6*/ 	.short	0x0000
        /*01b8*/ 	.byte	0x00, 0xf4, 0x21, 0x00


	//----- nvinfo : EIATTR_MAXREG_COUNT
	.align		4
.L_62:
        /*01bc*/ 	.byte	0x03, 0x1b
        /*01be*/ 	.short	0x00ff


	//----- nvinfo : EIATTR_NUM_BARRIERS
	.align		4
        /*01c0*/ 	.byte	0x02, 0x4c
        /*01c2*/ 	.byte	0x01
	.zero		1


	//----- nvinfo : EIATTR_MERCURY_ISA_VERSION
	.align		4
        /*01c4*/ 	.byte	0x03, 0x5f
        /*01c6*/ 	.short	0x0000


	//----- nvinfo : EIATTR_COOP_GROUP_MASK_REGIDS
	.align		4
        /*01c8*/ 	.byte	0x04, 0x29
        /*01ca*/ 	.short	(.L_64 - .L_63)


	//   ....[0]....
.L_63:
        /*01cc*/ 	.word	0xffffffff


	//   ....[1]....
        /*01d0*/ 	.word	0xffffffff


	//   ....[2]....
        /*01d4*/ 	.word	0xffffffff


	//   ....[3]....
        /*01d8*/ 	.word	0xffffffff


	//   ....[4]....
        /*01dc*/ 	.word	0xffffffff


	//   ....[5]....
        /*01e0*/ 	.word	0xffffffff


	//   ....[6]....
        /*01e4*/ 	.word	0xffffffff


	//   ....[7]....
        /*01e8*/ 	.word	0xffffffff


	//----- nvinfo : EIATTR_COOP_GROUP_INSTR_OFFSETS
	.align		4
.L_64:
        /*01ec*/ 	.byte	0x04, 0x28
        /*01ee*/ 	.short	(.L_66 - .L_65)


	//   ....[0]....
.L_65:
        /*01f0*/ 	.word	0x000010a0


	//   ....[1]....
        /*01f4*/ 	.word	0x000010e0


	//   ....[2]....
        /*01f8*/ 	.word	0x00001100


	//   ....[3]....
        /*01fc*/ 	.word	0x00001120


	//   ....[4]....
        /*0200*/ 	.word	0x000017b0


	//   ....[5]....
        /*0204*/ 	.word	0x000017c0


	//   ....[6]....
        /*0208*/ 	.word	0x00001820


	//   ....[7]....
        /*020c*/ 	.word	0x00001830


	//----- nvinfo : EIATTR_EXIT_INSTR_OFFSETS
	.align		4
.L_66:
        /*0210*/ 	.byte	0x04, 0x1c
        /*0212*/ 	.short	(.L_68 - .L_67)


	//   ....[0]....
.L_67:
        /*0214*/ 	.word	0x000028a0


	//   ....[1]....
        /*0218*/ 	.word	0x00002940


	//----- nvinfo : EIATTR_REQNTID
	.align		4
.L_68:
        /*021c*/ 	.byte	0x04, 0x10
        /*021e*/ 	.short	(.L_70 - .L_69)
.L_69:
        /*0220*/ 	.word	0x00000100
        /*0224*/ 	.word	0x00000001
        /*0228*/ 	.word	0x00000001
.L_70:


//--------------------- .nv.callgraph             --------------------------
	.section	.nv.callgraph,"",@"SHT_CUDA_CALLGRAPH"
	.align	4
	.sectionentsize	8
	.align		4
        /*0000*/ 	.word	0x00000000
	.align		4
        /*0004*/ 	.word	0xffffffff
	.align		4
        /*0008*/ 	.word	0x00000000
	.align		4
        /*000c*/ 	.word	0xfffffffe
	.align		4
        /*0010*/ 	.word	0x00000000
	.align		4
        /*0014*/ 	.word	0xfffffffd
	.align		4
        /*0018*/ 	.word	0x00000000
	.align		4
        /*001c*/ 	.word	0xfffffffc


//--------------------- .nv.rel.action            --------------------------
	.section	.nv.rel.action,"",@"SHT_CUDA_RELOCINFO"
	.align	8
	.sectionentsize	8
        /*0000*/ 	.byte	0x73, 0x00, 0x00, 0x00, 0x00, 0x00, 0x00, 0x00, 0x00, 0x00, 0x00, 0x11, 0x25, 0x00, 0x05, 0x36


//--------------------- .nv.constant4             --------------------------
	.section	.nv.constant4,"a",@progbits
	.align	8
	.align		8
.nv.constant4:
        /*0000*/ 	.dword	_$_str


//--------------------- .nv.constant0.attn_fwd    --------------------------
	.section	.nv.constant0.attn_fwd,"a",@progbits
	.sectionflags	@""
	.align	4
.nv.constant0.attn_fwd:
	.zero		488


//--------------------- .text.attn_fwd            --------------------------
	.section	.text.attn_fwd,"ax",@progbits
	.sectioninfo	@"SHI_REGISTERS=88"
	.align	128
        .global         attn_fwd
        .type           attn_fwd,@function
        .size           attn_fwd,(.L_x_3 - attn_fwd)
        .other          attn_fwd,@"STO_CUDA_ENTRY STV_DEFAULT"
attn_fwd:
.text.attn_fwd:
[----:B------:R-:W-:Y:S02]  /*0000*/  MOV R1, c[0x0][0x28] ;  /* 0x00000a0000017a02 */ /* 0x000fe40000000f00 */
[----:B------:R-:W0:Y:S01]  /*0010*/  S2R R0, SR_TID.X ;  /* 0x0000000000007919 */ /* 0x000e220000002100 */
[----:B------:R-:W-:Y:S01]  /*0020*/  MOV R34, c[0x0][0x198] ;  /* 0x0000660000227a02 */ /* 0x000fe20000000f00 */
[----:B------:R-:W-:Y:S02]  /*0030*/  ULDC.64 UR4, c[0x0][0x118] ;  /* 0x0000460000047ab9 */ /* 0x000fe40000000a00 */
[----:B------:R-:W1:Y:S04]  /*0040*/  S2R R4, SR_CTAID.X ;  /* 0x0000000000047919 */ /* 0x000e680000002500 */
[----:B------:R-:W2:Y:S01]  /*0050*/  S2R R2, SR_CTAID.Y ;  /* 0x0000000000027919 */ /* 0x000ea20000002600 */
[----:B0-----:R-:W-:Y:S02]  /*0060*/  LOP3.LUT R3, R0, 0x7f, RZ, 0xc0, !PT ;  /* 0x0000007f00037812 */ /* 0x001fe400078ec0ff */
[----:B------:R-:W-:-:S03]  /*0070*/  SHF.R.U32.HI R58, RZ, 0x7, R0 ;  /* 0x00000007ff3a7819 */ /* 0x000fc60000011600 */
[----:B-1----:R-:W-:Y:S01]  /*0080*/  IMAD R59, R4, 0x80, R3 ;  /* 0x00000080043b7824 */ /* 0x002fe200078e0203 */
[----:B------:R-:W-:Y:S01]  /*0090*/  SGXT.U32 R58, R58, 0x1 ;  /* 0x000000013a3a781a */ /* 0x000fe20000000000 */
[----:B--2---:R-:W-:Y:S02]  /*00a0*/  IMAD R4, R2, c[0x0][0x190], RZ ;  /* 0x0000640002047a24 */ /* 0x004fe400078e02ff */
[----:B------:R-:W-:Y:S02]  /*00b0*/  IMAD R6, R59, c[0x0][0x194], RZ ;  /* 0x000065003b067a24 */ /* 0x000fe400078e02ff */
[----:B------:R-:W-:Y:S02]  /*00c0*/  IMAD R9, R58, c[0x0][0x198], RZ ;  /* 0x000066003a097a24 */ /* 0x000fe400078e02ff */
[----:B------:R-:W-:Y:S01]  /*00d0*/  IMAD.SHL.U32 R5, R4, 0x2, RZ ;  /* 0x0000000204057824 */ /* 0x000fe200078e00ff */
[----:B------:R-:W-:Y:S01]  /*00e0*/  SHF.L.U32 R8, R6, 0x1, RZ ;  /* 0x0000000106087819 */ /* 0x000fe200000006ff */
[----:B------:R-:W-:-:S02]  /*00f0*/  IMAD R10, R34, 0x2, R9 ;  /* 0x00000002220a7824 */ /* 0x000fc400078e0209 */
[----:B------:R-:W-:Y:S01]  /*0100*/  IMAD.HI R4, R4, 0x2, RZ ;  /* 0x0000000204047827 */ /* 0x000fe200078e02ff */
[----:B------:R-:W-:Y:S02]  /*0110*/  IADD3 R30, P0, P1, R8, c[0x0][0x160], R5 ;  /* 0x00005800081e7a10 */ /* 0x000fe4000791e005 */
[----:B------:R-:W-:Y:S01]  /*0120*/  LEA R11, R34, R10, 0x1 ;  /* 0x0000000a220b7211 */ /* 0x000fe200078e08ff */
[----:B------:R-:W-:-:S04]  /*0130*/  IMAD.HI R7, R6, 0x2, RZ ;  /* 0x0000000206077827 */ /* 0x000fc800078e02ff */
[----:B------:R-:W-:Y:S01]  /*0140*/  IMAD R13, R34, 0x2, R11 ;  /* 0x00000002220d7824 */ /* 0x000fe200078e020b */
[----:B------:R-:W-:Y:S02]  /*0150*/  IADD3.X R32, R7, c[0x0][0x164], R4, P0, P1 ;  /* 0x0000590007207a10 */ /* 0x000fe400007e2404 */
[CC--:B------:R-:W-:Y:S02]  /*0160*/  LEA R4, P0, R9.reuse, R30.reuse, 0x1 ;  /* 0x0000001e09047211 */ /* 0x0c0fe400078008ff */
[----:B------:R-:W-:Y:S02]  /*0170*/  LEA R6, P1, R10, R30, 0x1 ;  /* 0x0000001e0a067211 */ /* 0x000fe400078208ff */
[----:B------:R-:W-:Y:S02]  /*0180*/  LEA.HI.X.SX32 R5, R9, R32, 0x1, P0 ;  /* 0x0000002009057211 */ /* 0x000fe400000f0eff */
[----:B------:R-:W-:Y:S02]  /*0190*/  LEA R8, P0, R11, R30, 0x1 ;  /* 0x0000001e0b087211 */ /* 0x000fe400078008ff */
[----:B------:R-:W-:Y:S01]  /*01a0*/  LEA R14, R34, R13, 0x1 ;  /* 0x0000000d220e7211 */ /* 0x000fe200078e08ff */
[----:B------:R0:W2:Y:S01]  /*01b0*/  LDG.E.U16 R20, [R4.64] ;  /* 0x0000000404147981 */ /* 0x0000a2000c1e1500 */
[----:B------:R-:W-:-:S02]  /*01c0*/  LEA.HI.X.SX32 R7, R10, R32, 0x1, P1 ;  /* 0x000000200a077211 */ /* 0x000fc400008f0eff */
[----:B------:R-:W-:Y:S01]  /*01d0*/  LEA.HI.X.SX32 R9, R11, R32, 0x1, P0 ;  /* 0x000000200b097211 */ /* 0x000fe200000f0eff */
[----:B------:R-:W-:Y:S01]  /*01e0*/  IMAD R15, R34, 0x2, R14 ;  /* 0x00000002220f7824 */ /* 0x000fe200078e020e */
[CC--:B------:R-:W-:Y:S01]  /*01f0*/  LEA R10, P0, R13.reuse, R30.reuse, 0x1 ;  /* 0x0000001e0d0a7211 */ /* 0x0c0fe200078008ff */
[----:B------:R1:W3:Y:S01]  /*0200*/  LDG.E.U16 R21, [R6.64] ;  /* 0x0000000406157981 */ /* 0x0002e2000c1e1500 */
[C---:B------:R-:W-:Y:S02]  /*0210*/  LEA R12, P1, R14.reuse, R30, 0x1 ;  /* 0x0000001e0e0c7211 */ /* 0x040fe400078208ff */
[-C--:B------:R-:W-:Y:S01]  /*0220*/  LEA.HI.X.SX32 R11, R13, R32.reuse, 0x1, P0 ;  /* 0x000000200d0b7211 */ /* 0x080fe200000f0eff */
[----:B------:R4:W5:Y:S01]  /*0230*/  LDG.E.U16 R22, [R8.64] ;  /* 0x0000000408167981 */ /* 0x000962000c1e1500 */
[----:B------:R-:W-:Y:S02]  /*0240*/  LEA.HI.X.SX32 R13, R14, R32, 0x1, P1 ;  /* 0x000000200e0d7211 */ /* 0x000fe400008f0eff */
[----:B------:R-:W-:Y:S01]  /*0250*/  LEA R14, R34, R15, 0x1 ;  /* 0x0000000f220e7211 */ /* 0x000fe200078e08ff */
[----:B------:R4:W3:Y:S01]  /*0260*/  LDG.E.U16 R23, [R10.64] ;  /* 0x000000040a177981 */ /* 0x0008e2000c1e1500 */
[----:B0-----:R-:W-:-:S03]  /*0270*/  LEA R4, P0, R15, R30, 0x1 ;  /* 0x0000001e0f047211 */ /* 0x001fc600078008ff */
[----:B------:R-:W-:Y:S01]  /*0280*/  IMAD R16, R34, 0x2, R14 ;  /* 0x0000000222107824 */ /* 0x000fe200078e020e */
[----:B------:R-:W-:Y:S01]  /*0290*/  LEA.HI.X.SX32 R5, R15, R32, 0x1, P0 ;  /* 0x000000200f057211 */ /* 0x000fe200000f0eff */
[----:B------:R0:W3:Y:S01]  /*02a0*/  LDG.E.U16 R24, [R12.64] ;  /* 0x000000040c187981 */ /* 0x0000e2000c1e1500 */
[----:B-1----:R-:W-:Y:S02]  /*02b0*/  LEA R6, P0, R14, R30, 0x1 ;  /* 0x0000001e0e067211 */ /* 0x002fe400078008ff */
[----:B------:R-:W-:Y:S01]  /*02c0*/  LEA R15, R34, R16, 0x1 ;  /* 0x00000010220f7211 */ /* 0x000fe200078e08ff */
[----:B------:R1:W5:Y:S01]  /*02d0*/  LDG.E.U16 R25, [R4.64] ;  /* 0x0000000404197981 */ /* 0x000362000c1e1500 */
[----:B------:R-:W-:-:S03]  /*02e0*/  LEA.HI.X.SX32 R7, R14, R32, 0x1, P0 ;  /* 0x000000200e077211 */ /* 0x000fc600000f0eff */
[C---:B------:R-:W-:Y:S01]  /*02f0*/  IMAD R14, R34.reuse, 0x2, R15 ;  /* 0x00000002220e7824 */ /* 0x040fe200078e020f */
[----:B----4-:R-:W-:Y:S01]  /*0300*/  LEA R10, P1, R15, R30, 0x1 ;  /* 0x0000001e0f0a7211 */ /* 0x010fe200078208ff */
[----:B------:R4:W5:Y:S03]  /*0310*/  LDG.E.U16 R26, [R6.64] ;  /* 0x00000004061a7981 */ /* 0x000966000c1e1500 */
[----:B------:R-:W-:Y:S02]  /*0320*/  LEA R18, R34, R14, 0x1 ;  /* 0x0000000e22127211 */ /* 0x000fe400078e08ff */
[----:B------:R-:W-:-:S03]  /*0330*/  LEA R8, P0, R16, R30, 0x1 ;  /* 0x0000001e10087211 */ /* 0x000fc600078008ff */
[----:B------:R-:W-:Y:S01]  /*0340*/  IMAD R19, R34, 0x2, R18 ;  /* 0x0000000222137824 */ /* 0x000fe200078e0212 */
[-C--:B------:R-:W-:Y:S02]  /*0350*/  LEA.HI.X.SX32 R11, R15, R32.reuse, 0x1, P1 ;  /* 0x000000200f0b7211 */ /* 0x080fe400008f0eff */
[----:B------:R-:W-:Y:S02]  /*0360*/  LEA.HI.X.SX32 R9, R16, R32, 0x1, P0 ;  /* 0x0000002010097211 */ /* 0x000fe400000f0eff */
[----:B------:R-:W-:Y:S01]  /*0370*/  LEA R15, R34, R19, 0x1 ;  /* 0x00000013220f7211 */ /* 0x000fe200078e08ff */
[----:B------:R4:W5:Y:S01]  /*0380*/  LDG.E.U16 R28, [R10.64] ;  /* 0x000000040a1c7981 */ /* 0x000962000c1e1500 */
[----:B0-----:R-:W-:-:S03]  /*0390*/  LEA R12, P0, R14, R30, 0x1 ;  /* 0x0000001e0e0c7211 */ /* 0x001fc600078008ff */
[----:B-1----:R-:W-:Y:S01]  /*03a0*/  IMAD R5, R34, 0x2, R15 ;  /* 0x0000000222057824 */ /* 0x002fe200078e020f */
[----:B------:R-:W-:Y:S01]  /*03b0*/  LEA.HI.X.SX32 R13, R14, R32, 0x1, P0 ;  /* 0x000000200e0d7211 */ /* 0x000fe200000f0eff */
[----:B------:R0:W5:Y:S01]  /*03c0*/  LDG.E.U16 R27, [R8.64] ;  /* 0x00000004081b7981 */ /* 0x000162000c1e1500 */
[-C--:B------:R-:W-:Y:S02]  /*03d0*/  LEA R14, P0, R15, R30.reuse, 0x1 ;  /* 0x0000001e0f0e7211 */ /* 0x080fe400078008ff */
[----:B------:R-:W-:Y:S01]  /*03e0*/  LEA R16, P1, R5, R30, 0x1 ;  /* 0x0000001e05107211 */ /* 0x000fe200078208ff */
[----:B------:R1:W5:Y:S01]  /*03f0*/  LDG.E.U16 R12, [R12.64] ;  /* 0x000000040c0c7981 */ /* 0x000362000c1e1500 */
[----:B------:R-:W-:Y:S02]  /*0400*/  LEA.HI.X.SX32 R15, R15, R32, 0x1, P0 ;  /* 0x000000200f0f7211 */ /* 0x000fe400000f0eff */
[----:B------:R-:W-:Y:S02]  /*0410*/  LEA R4, P0, R18, R30, 0x1 ;  /* 0x0000001e12047211 */ /* 0x000fe400078008ff */
[----:B----4-:R-:W-:Y:S01]  /*0420*/  LEA R7, R34, R5, 0x1 ;  /* 0x0000000522077211 */ /* 0x010fe200078e08ff */
[----:B------:R-:W4:Y:S01]  /*0430*/  LDG.E.U16 R14, [R14.64] ;  /* 0x000000040e0e7981 */ /* 0x000f22000c1e1500 */
[----:B------:R-:W-:-:S02]  /*0440*/  LEA.HI.X.SX32 R17, R5, R32, 0x1, P1 ;  /* 0x0000002005117211 */ /* 0x000fc400008f0eff */
[----:B------:R-:W-:Y:S01]  /*0450*/  LEA.HI.X.SX32 R5, R18, R32, 0x1, P0 ;  /* 0x0000002012057211 */ /* 0x000fe200000f0eff */
[----:B------:R-:W-:Y:S01]  /*0460*/  IMAD R18, R34, 0x2, R7 ;  /* 0x0000000222127824 */ /* 0x000fe200078e0207 */
[-C--:B0-----:R-:W-:Y:S01]  /*0470*/  LEA R8, P1, R7, R30.reuse, 0x1 ;  /* 0x0000001e07087211 */ /* 0x081fe200078208ff */
[----:B------:R-:W4:Y:S01]  /*0480*/  LDG.E.U16 R16, [R16.64] ;  /* 0x0000000410107981 */ /* 0x000f22000c1e1500 */
[----:B------:R-:W-:Y:S02]  /*0490*/  LEA R6, P0, R19, R30, 0x1 ;  /* 0x0000001e13067211 */ /* 0x000fe400078008ff */
[----:B------:R-:W-:Y:S01]  /*04a0*/  LEA.HI.X.SX32 R9, R7, R32, 0x1, P1 ;  /* 0x0000002007097211 */ /* 0x000fe200008f0eff */
[----:B------:R0:W4:Y:S01]  /*04b0*/  LDG.E.U16 R4, [R4.64] ;  /* 0x0000000404047981 */ /* 0x000122000c1e1500 */
[C---:B------:R-:W-:Y:S02]  /*04c0*/  LEA R10, P1, R18.reuse, R30, 0x1 ;  /* 0x0000001e120a7211 */ /* 0x040fe400078208ff */
[-C--:B------:R-:W-:Y:S01]  /*04d0*/  LEA.HI.X.SX32 R7, R19, R32.reuse, 0x1, P0 ;  /* 0x0000002013077211 */ /* 0x080fe200000f0eff */
[----:B------:R0:W4:Y:S01]  /*04e0*/  LDG.E.U16 R8, [R8.64] ;  /* 0x0000000408087981 */ /* 0x000122000c1e1500 */
[----:B------:R-:W-:-:S03]  /*04f0*/  LEA.HI.X.SX32 R11, R18, R32, 0x1, P1 ;  /* 0x00000020120b7211 */ /* 0x000fc600008f0eff */
[----:B------:R0:W4:Y:S04]  /*0500*/  LDG.E.U16 R6, [R6.64] ;  /* 0x0000000406067981 */ /* 0x000128000c1e1500 */
[----:B------:R-:W4:Y:S01]  /*0510*/  LDG.E.U16 R10, [R10.64] ;  /* 0x000000040a0a7981 */ /* 0x000f22000c1e1500 */
[----:B-1----:R-:W-:Y:S02]  /*0520*/  SHF.R.S32.HI R13, RZ, 0x7, R0 ;  /* 0x00000007ff0d7819 */ /* 0x002fe40000011400 */
[----:B------:R-:W-:Y:S02]  /*0530*/  SHF.L.U32 R18, R3, 0x1, RZ ;  /* 0x0000000103127819 */ /* 0x000fe400000006ff */
[----:B------:R-:W-:-:S04]  /*0540*/  SGXT R3, R13, 0x1 ;  /* 0x000000010d03781a */ /* 0x000fc80000000200 */
[----:B------:R-:W-:-:S04]  /*0550*/  LOP3.LUT R3, R18, 0x110, R3, 0x78, !PT ;  /* 0x0000011012037812 */ /* 0x000fc800078e7803 */
[C---:B0-----:R-:W-:Y:S02]  /*0560*/  LOP3.LUT R5, R3.reuse, 0x20, RZ, 0x3c, !PT ;  /* 0x0000002003057812 */ /* 0x041fe400078e3cff */
[C---:B------:R-:W-:Y:S02]  /*0570*/  LOP3.LUT R7, R3.reuse, 0x40, RZ, 0x3c, !PT ;  /* 0x0000004003077812 */ /* 0x040fe400078e3cff */
[----:B------:R-:W-:Y:S01]  /*0580*/  LOP3.LUT R9, R3, 0x60, RZ, 0x3c, !PT ;  /* 0x0000006003097812 */ /* 0x000fe200078e3cff */
[----:B------:R-:W-:-:S05]  /*0590*/  IMAD.MOV.U32 R13, RZ, RZ, 0x1 ;  /* 0x00000001ff0d7424 */ /* 0x000fca00078e00ff */
[----:B------:R-:W-:Y:S01]  /*05a0*/  ISETP.LE.AND P0, PT, R13, c[0x0][0x1d0], PT ;  /* 0x000074000d007a0c */ /* 0x000fe20003f03270 */
[----:B------:R-:W-:Y:S01]  /*05b0*/  IMAD.MOV.U32 R54, RZ, RZ, 0x3f800000 ;  /* 0x3f800000ff367424 */ /* 0x000fe200078e00ff */
[----:B------:R-:W-:Y:S01]  /*05c0*/  MOV R60, 0xff800000 ;  /* 0xff800000003c7802 */ /* 0x000fe20000000f00 */
[----:B------:R-:W-:Y:S01]  /*05d0*/  IMAD.MOV.U32 R61, RZ, RZ, -0x800000 ;  /* 0xff800000ff3d7424 */ /* 0x000fe200078e00ff */
[----:B------:R-:W-:Y:S01]  /*05e0*/  MOV R53, 0x3f800000 ;  /* 0x3f80000000357802 */ /* 0x000fe20000000f00 */
[----:B------:R-:W-:Y:S01]  /*05f0*/  CS2R R40, SRZ ;  /* 0x0000000000287805 */ /* 0x000fe2000001ff00 */
[----:B------:R-:W-:Y:S01]  /*0600*/  CS2R R42, SRZ ;  /* 0x00000000002a7805 */ /* 0x000fe2000001ff00 */
[----:B------:R-:W-:Y:S01]  /*0610*/  CS2R R36, SRZ ;  /* 0x0000000000247805 */ /* 0x000fe2000001ff00 */
[----:B------:R-:W-:Y:S01]  /*0620*/  CS2R R38, SRZ ;  /* 0x0000000000267805 */ /* 0x000fe2000001ff00 */
[----:B------:R-:W-:Y:S01]  /*0630*/  CS2R R32, SRZ ;  /* 0x0000000000207805 */ /* 0x000fe2000001ff00 */
[----:B------:R-:W-:Y:S01]  /*0640*/  CS2R R34, SRZ ;  /* 0x0000000000227805 */ /* 0x000fe2000001ff00 */
[----:B------:R-:W-:Y:S01]  /*0650*/  CS2R R30, SRZ ;  /* 0x00000000001e7805 */ /* 0x000fe2000001ff00 */
[C---:B------:R-:W-:Y:S01]  /*0660*/  LOP3.LUT R57, R0.reuse, 0xe0, RZ, 0xc0, !PT ;  /* 0x000000e000397812 */ /* 0x040fe200078ec0ff */
[C---:B------:R-:W-:Y:S01]  /*0670*/  IMAD.SHL.U32 R55, R0.reuse, 0x8, RZ ;  /* 0x0000000800377824 */ /* 0x040fe200078e00ff */
[----:B------:R-:W-:Y:S01]  /*0680*/  SHF.L.U32 R56, R0, 0x1, RZ ;  /* 0x0000000100387819 */ /* 0x000fe200000006ff */
[----:B--2---:R-:W-:Y:S04]  /*0690*/  STS.U16 [R3], R20 ;  /* 0x0000001403007388 */ /* 0x004fe80000000400 */
[----:B---3--:R-:W-:Y:S04]  /*06a0*/  STS.U16 [R3+0x800], R24 ;  /* 0x0008001803007388 */ /* 0x008fe80000000400 */
[----:B-----5:R0:W-:Y:S04]  /*06b0*/  STS.U16 [R3+0x1000], R28 ;  /* 0x0010001c03007388 */ /* 0x0201e80000000400 */
[----:B----4-:R1:W-:Y:S04]  /*06c0*/  STS.U16 [R3+0x1800], R14 ;  /* 0x0018000e03007388 */ /* 0x0103e80000000400 */
[----:B------:R1:W-:Y:S04]  /*06d0*/  STS.U16 [R5+0x200], R21 ;  /* 0x0002001505007388 */ /* 0x0003e80000000400 */
        /* <DEDUP_REMOVED lines=10> */
[----:B------:R1:W-:Y:S01]  /*0780*/  STS.U16 [R9+0x1e00], R10 ;  /* 0x001e000a09007388 */ /* 0x0003e20000000400 */
[----:B0-----:R-:W-:Y:S01]  /*0790*/  CS2R R28, SRZ ;  /* 0x00000000001c7805 */ /* 0x001fe2000001ff00 */
[----:B------:R-:W-:Y:S05]  /*07a0*/  @!P0 BRA `(.L_x_0) ;  /* 0x000011b000008947 */ /* 0x000fea0003800000 */
[----:B-1----:R-:W-:Y:S01]  /*07b0*/  LOP3.LUT R9, R0, 0x7, RZ, 0xc0, !PT ;  /* 0x0000000700097812 */ /* 0x002fe200078ec0ff */
[----:B------:R-:W-:Y:S01]  /*07c0*/  IMAD.MOV.U32 R16, RZ, RZ, c[0x0][0x1b8] ;  /* 0x00006e00ff107624 */ /* 0x000fe200078e00ff */
[C---:B------:R-:W-:Y:S01]  /*07d0*/  LOP3.LUT R5, R56.reuse, 0x10, RZ, 0xc0, !PT ;  /* 0x0000001038057812 */ /* 0x040fe200078ec0ff */
[----:B------:R-:W-:Y:S01]  /*07e0*/  IMAD.MOV.U32 R54, RZ, RZ, 0x3f800000 ;  /* 0x3f800000ff367424 */ /* 0x000fe200078e00ff */
[----:B------:R-:W-:Y:S01]  /*07f0*/  LOP3.LUT R52, R56, 0x1fe, RZ, 0xc0, !PT ;  /* 0x000001fe38347812 */ /* 0x000fe200078ec0ff */
[----:B------:R-:W-:Y:S01]  /*0800*/  IMAD R4, R9, 0x110, RZ ;  /* 0x0000011009047824 */ /* 0x000fe200078e02ff */
[--C-:B------:R-:W-:Y:S01]  /*0810*/  LOP3.LUT R7, R5, 0xe0, R0.reuse, 0xf8, !PT ;  /* 0x000000e005077812 */ /* 0x100fe200078ef800 */
[----:B------:R-:W-:Y:S01]  /*0820*/  IMAD.MOV.U32 R62, RZ, RZ, -0x800000 ;  /* 0xff800000ff3e7424 */ /* 0x000fe200078e00ff */
[----:B------:R-:W-:Y:S01]  /*0830*/  LOP3.LUT R5, R0, 0x1f, RZ, 0xc0, !PT ;  /* 0x0000001f00057812 */ /* 0x000fe200078ec0ff */
[----:B------:R-:W-:Y:S01]  /*0840*/  CS2R R40, SRZ ;  /* 0x0000000000287805 */ /* 0x000fe2000001ff00 */
[--C-:B------:R-:W-:Y:S01]  /*0850*/  SHF.R.U32.HI R3, RZ, 0x2, R0.reuse ;  /* 0x00000002ff037819 */ /* 0x100fe20000011600 */
[----:B------:R-:W-:Y:S01]  /*0860*/  CS2R R42, SRZ ;  /* 0x00000000002a7805 */ /* 0x000fe2000001ff00 */
[----:B------:R-:W-:Y:S01]  /*0870*/  LOP3.LUT R15, R4, R7, RZ, 0x3c, !PT ;  /* 0x00000007040f7212 */ /* 0x000fe200078e3cff */
[C---:B------:R-:W-:Y:S01]  /*0880*/  IMAD R7, R5.reuse, c[0x0][0x1a8], RZ ;  /* 0x00006a0005077a24 */ /* 0x040fe200078e02ff */
[----:B------:R-:W-:Y:S01]  /*0890*/  LOP3.LUT R52, R52, 0x30, R3, 0x78, !PT ;  /* 0x0000003034347812 */ /* 0x000fe200078e7803 */
[----:B------:R-:W-:Y:S01]  /*08a0*/  IMAD R12, R5, c[0x0][0x1b4], RZ ;  /* 0x00006d00050c7a24 */ /* 0x000fe200078e02ff */
[----:B------:R-:W-:Y:S01]  /*08b0*/  LOP3.LUT R6, R55, 0x30, RZ, 0xc0, !PT ;  /* 0x0000003037067812 */ /* 0x000fe200078ec0ff */
[----:B------:R-:W-:Y:S01]  /*08c0*/  IMAD.SHL.U32 R5, R0, 0x80, RZ ;  /* 0x0000008000057824 */ /* 0x000fe200078e00ff */
[----:B------:R-:W-:Y:S01]  /*08d0*/  SHF.R.U32.HI R14, RZ, 0x5, R0 ;  /* 0x00000005ff0e7819 */ /* 0x000fe20000011600 */
[C---:B------:R-:W-:Y:S01]  /*08e0*/  IMAD R4, R2.reuse, c[0x0][0x1b0], RZ ;  /* 0x00006c0002047a24 */ /* 0x040fe200078e02ff */
[----:B------:R-:W-:Y:S01]  /*08f0*/  LEA R9, R9, R6, 0x6 ;  /* 0x0000000609097211 */ /* 0x000fe200078e30ff */
[----:B------:R-:W-:Y:S01]  /*0900*/  IMAD R3, R2, c[0x0][0x1a0], RZ ;  /* 0x0000680002037a24 */ /* 0x000fe200078e02ff */
[----:B------:R-:W-:Y:S01]  /*0910*/  LOP3.LUT R10, R5, 0x800, RZ, 0xc0, !PT ;  /* 0x00000800050a7812 */ /* 0x000fe200078ec0ff */
[----:B------:R-:W-:Y:S01]  /*0920*/  IMAD.SHL.U32 R8, R4, 0x2, RZ ;  /* 0x0000000204087824 */ /* 0x000fe200078e00ff */
[----:B------:R-:W-:Y:S01]  /*0930*/  SGXT.U32 R5, R14, 0x3 ;  /* 0x000000030e05781a */ /* 0x000fe20000000000 */
[----:B------:R-:W-:Y:S01]  /*0940*/  IMAD.SHL.U32 R13, R12, 0x2, RZ ;  /* 0x000000020c0d7824 */ /* 0x000fe200078e00ff */
[----:B------:R-:W-:Y:S01]  /*0950*/  SHF.L.U32 R6, R3, 0x1, RZ ;  /* 0x0000000103067819 */ /* 0x000fe200000006ff */
[----:B------:R-:W-:Y:S01]  /*0960*/  IMAD.MOV.U32 R14, RZ, RZ, c[0x0][0x1a4] ;  /* 0x00006900ff0e7624 */ /* 0x000fe200078e00ff */
[----:B------:R-:W-:Y:S01]  /*0970*/  SHF.L.U32 R11, R7, 0x1, RZ ;  /* 0x00000001070b7819 */ /* 0x000fe200000006ff */
[----:B------:R-:W-:Y:S01]  /*0980*/  IMAD.HI R3, R3, 0x2, RZ ;  /* 0x0000000203037827 */ /* 0x000fe200078e02ff */
[----:B------:R-:W-:Y:S01]  /*0990*/  IADD3 R66, P2, P3, R13, c[0x0][0x170], R8 ;  /* 0x00005c000d427a10 */ /* 0x000fe20007b5e008 */
[----:B------:R-:W-:Y:S01]  /*09a0*/  CS2R R36, SRZ ;  /* 0x0000000000247805 */ /* 0x000fe2000001ff00 */
[----:B------:R-:W-:Y:S01]  /*09b0*/  IADD3 R74, P0, P1, R11, c[0x0][0x168], R6 ;  /* 0x00005a000b4a7a10 */ /* 0x000fe2000791e006 */
[----:B------:R-:W-:Y:S01]  /*09c0*/  IMAD R8, R5, c[0x0][0x1a4], RZ ;  /* 0x0000690005087a24 */ /* 0x000fe200078e02ff */
[----:B------:R-:W-:Y:S01]  /*09d0*/  IADD3 R6, R10, R15, RZ ;  /* 0x0000000f0a067210 */ /* 0x000fe20007ffe0ff */
[----:B------:R-:W-:Y:S01]  /*09e0*/  IMAD.HI R10, R4, 0x2, RZ ;  /* 0x00000002040a7827 */ /* 0x000fe200078e02ff */
[----:B------:R-:W-:Y:S01]  /*09f0*/  MOV R63, 0xff800000 ;  /* 0xff800000003f7802 */ /* 0x000fe20000000f00 */
[----:B------:R-:W-:Y:S01]  /*0a00*/  CS2R R38, SRZ ;  /* 0x0000000000267805 */ /* 0x000fe2000001ff00 */
[----:B------:R-:W-:Y:S01]  /*0a10*/  MOV R53, 0x3f800000 ;  /* 0x3f80000000357802 */ /* 0x000fe20000000f00 */
[----:B------:R-:W-:Y:S01]  /*0a20*/  IMAD.HI R4, R7, 0x2, RZ ;  /* 0x0000000207047827 */ /* 0x000fe200078e02ff */
[----:B------:R-:W-:Y:S01]  /*0a30*/  LEA R7, R14, R8, 0x3 ;  /* 0x000000080e077211 */ /* 0x000fe200078e18ff */
[----:B------:R-:W-:Y:S01]  /*0a40*/  CS2R R32, SRZ ;  /* 0x0000000000207805 */ /* 0x000fe2000001ff00 */
[----:B------:R-:W-:Y:S01]  /*0a50*/  CS2R R34, SRZ ;  /* 0x0000000000227805 */ /* 0x000fe2000001ff00 */
[----:B------:R-:W-:Y:S01]  /*0a60*/  IMAD.HI R11, R12, 0x2, RZ ;  /* 0x000000020c0b7827 */ /* 0x000fe200078e02ff */
[----:B------:R-:W-:Y:S01]  /*0a70*/  IADD3.X R13, R4, c[0x0][0x16c], R3, P0, P1 ;  /* 0x00005b00040d7a10 */ /* 0x000fe200007e2403 */
[----:B------:R-:W-:Y:S01]  /*0a80*/  CS2R R28, SRZ ;  /* 0x00000000001c7805 */ /* 0x000fe2000001ff00 */
[C---:B------:R-:W-:Y:S01]  /*0a90*/  LEA R3, R14.reuse, R7, 0x3 ;  /* 0x000000070e037211 */ /* 0x040fe200078e18ff */
[----:B------:R-:W-:Y:S01]  /*0aa0*/  IMAD R5, R5, c[0x0][0x1b8], RZ ;  /* 0x00006e0005057a24 */ /* 0x000fe200078e02ff */
[----:B------:R-:W-:Y:S01]  /*0ab0*/  IADD3.X R12, R11, c[0x0][0x174], R10, P2, P3 ;  /* 0x00005d000b0c7a10 */ /* 0x000fe200017e640a */
[----:B------:R-:W-:Y:S01]  /*0ac0*/  CS2R R30, SRZ ;  /* 0x00000000001e7805 */ /* 0x000fe2000001ff00 */
[----:B------:R-:W-:Y:S01]  /*0ad0*/  LEA R4, R14, R3, 0x3 ;  /* 0x000000030e047211 */ /* 0x000fe200078e18ff */
[----:B------:R-:W-:Y:S01]  /*0ae0*/  IMAD R10, R16, 0x8, R5 ;  /* 0x00000008100a7824 */ /* 0x000fe200078e0205 */
[----:B------:R-:W-:-:S02]  /*0af0*/  LEA R76, P2, R3, R74, 0x1 ;  /* 0x0000004a034c7211 */ /* 0x000fc400078408ff */
[-C--:B------:R-:W-:Y:S01]  /*0b00*/  LEA R80, P0, R8, R74.reuse, 0x1 ;  /* 0x0000004a08507211 */ /* 0x080fe200078008ff */
[----:B------:R-:W-:Y:S01]  /*0b10*/  IMAD R11, R16, 0x8, R10 ;  /* 0x00000008100b7824 */ /* 0x000fe200078e020a */
[-C--:B------:R-:W-:Y:S02]  /*0b20*/  LEA R78, P1, R7, R74.reuse, 0x1 ;  /* 0x0000004a074e7211 */ /* 0x080fe400078208ff */
[----:B------:R-:W-:Y:S02]  /*0b30*/  LEA R74, P3, R4, R74, 0x1 ;  /* 0x0000004a044a7211 */ /* 0x000fe400078608ff */
[----:B------:R-:W-:Y:S02]  /*0b40*/  LEA.HI.X.SX32 R77, R3, R13, 0x1, P2 ;  /* 0x0000000d034d7211 */ /* 0x000fe400010f0eff */
[----:B------:R-:W-:Y:S02]  /*0b50*/  LEA R3, R16, R11, 0x3 ;  /* 0x0000000b10037211 */ /* 0x000fe400078e18ff */
[----:B------:R-:W-:-:S02]  /*0b60*/  LEA.HI.X.SX32 R81, R8, R13, 0x1, P0 ;  /* 0x0000000d08517211 */ /* 0x000fc400000f0eff */
[-C--:B------:R-:W-:Y:S01]  /*0b70*/  LEA.HI.X.SX32 R79, R7, R13.reuse, 0x1, P1 ;  /* 0x0000000d074f7211 */ /* 0x080fe200008f0eff */
[----:B------:R-:W-:Y:S01]  /*0b80*/  IMAD.MOV.U32 R7, RZ, RZ, RZ ;  /* 0x000000ffff077224 */ /* 0x000fe200078e00ff */
[----:B------:R-:W-:Y:S02]  /*0b90*/  LEA.HI.X.SX32 R75, R4, R13, 0x1, P3 ;  /* 0x0000000d044b7211 */ /* 0x000fe400018f0eff */
[-C--:B------:R-:W-:Y:S02]  /*0ba0*/  LEA R72, P0, R5, R66.reuse, 0x1 ;  /* 0x0000004205487211 */ /* 0x080fe400078008ff */
[-C--:B------:R-:W-:Y:S02]  /*0bb0*/  LEA R70, P1, R10, R66.reuse, 0x1 ;  /* 0x000000420a467211 */ /* 0x080fe400078208ff */
[-C--:B------:R-:W-:Y:S02]  /*0bc0*/  LEA R68, P2, R11, R66.reuse, 0x1 ;  /* 0x000000420b447211 */ /* 0x080fe400078408ff */
[----:B------:R-:W-:-:S02]  /*0bd0*/  LEA R66, P3, R3, R66, 0x1 ;  /* 0x0000004203427211 */ /* 0x000fc400078608ff */
[-C--:B------:R-:W-:Y:S01]  /*0be0*/  LEA.HI.X.SX32 R73, R5, R12.reuse, 0x1, P0 ;  /* 0x0000000c05497211 */ /* 0x080fe200000f0eff */
[----:B------:R-:W-:Y:S01]  /*0bf0*/  IMAD.MOV.U32 R5, RZ, RZ, RZ ;  /* 0x000000ffff057224 */ /* 0x000fe200078e00ff */
[-C--:B------:R-:W-:Y:S02]  /*0c00*/  LEA.HI.X.SX32 R67, R3, R12.reuse, 0x1, P3 ;  /* 0x0000000c03437211 */ /* 0x080fe400018f0eff */
[-C--:B------:R-:W-:Y:S02]  /*0c10*/  LEA.HI.X.SX32 R71, R10, R12.reuse, 0x1, P1 ;  /* 0x0000000c0a477211 */ /* 0x080fe400008f0eff */
[----:B------:R-:W-:Y:S02]  /*0c20*/  LEA.HI.X.SX32 R69, R11, R12, 0x1, P2 ;  /* 0x0000000c0b457211 */ /* 0x000fe400010f0eff */
[----:B------:R-:W-:Y:S02]  /*0c30*/  MOV R3, RZ ;  /* 0x000000ff00037202 */ /* 0x000fe40000000f00 */
[----:B------:R-:W-:-:S02]  /*0c40*/  LOP3.LUT R4, R9, 0x30, R56, 0x78, !PT ;  /* 0x0000003009047812 */ /* 0x000fc400078e7838 */
.L_x_1:
[----:B------:R-:W-:-:S04]  /*0c50*/  IMAD.WIDE R12, R7, 0x2, R80 ;  /* 0x00000002070c7825 */ /* 0x000fc800078e0250 */
[C---:B------:R-:W-:Y:S02]  /*0c60*/  IMAD.WIDE R14, R7.reuse, 0x2, R78 ;  /* 0x00000002070e7825 */ /* 0x040fe400078e024e */
[----:B------:R-:W2:Y:S02]  /*0c70*/  LDG.E.U16 R13, [R12.64] ;  /* 0x000000040c0d7981 */ /* 0x000ea4000c1e1500 */
[C---:B------:R-:W-:Y:S02]  /*0c80*/  IMAD.WIDE R10, R7.reuse, 0x2, R76 ;  /* 0x00000002070a7825 */ /* 0x040fe400078e024c */
[----:B------:R-:W3:Y:S02]  /*0c90*/  LDG.E.U16 R15, [R14.64] ;  /* 0x000000040e0f7981 */ /* 0x000ee4000c1e1500 */
[----:B------:R-:W-:Y:S02]  /*0ca0*/  IMAD.WIDE R8, R7, 0x2, R74 ;  /* 0x0000000207087825 */ /* 0x000fe400078e024a */
[----:B------:R-:W4:Y:S04]  /*0cb0*/  LDG.E.U16 R11, [R10.64] ;  /* 0x000000040a0b7981 */ /* 0x000f28000c1e1500 */
[----:B------:R-:W5:Y:S04]  /*0cc0*/  LDG.E.U16 R9, [R8.64] ;  /* 0x0000000408097981 */ /* 0x000f68000c1e1500 */
[----:B------:R-:W-:Y:S01]  /*0cd0*/  BAR.SYNC.DEFER_BLOCKING 0x0 ;  /* 0x0000000000007b1d */ /* 0x000fe20000010000 */
[----:B------:R-:W-:-:S04]  /*0ce0*/  IMAD.WIDE R60, R3, 0x2, R72 ;  /* 0x00000002033c7825 */ /* 0x000fc800078e0248 */
[----:B------:R-:W-:-:S04]  /*0cf0*/  IMAD.WIDE R64, R3, 0x2, R70 ;  /* 0x0000000203407825 */ /* 0x000fc800078e0246 */
[----:B------:R-:W-:-:S04]  /*0d00*/  IMAD.WIDE R50, R3, 0x2, R68 ;  /* 0x0000000203327825 */ /* 0x000fc800078e0244 */
[----:B------:R-:W-:Y:S01]  /*0d10*/  IMAD.WIDE R48, R3, 0x2, R66 ;  /* 0x0000000203307825 */ /* 0x000fe200078e0242 */
[----:B--2---:R-:W-:Y:S04]  /*0d20*/  STS.U16 [R52+0x2000], R13 ;  /* 0x0020000d34007388 */ /* 0x004fe80000000400 */
[----:B---3--:R-:W-:Y:S04]  /*0d30*/  STS.U16 [R52+0x2200], R15 ;  /* 0x0022000f34007388 */ /* 0x008fe80000000400 */
[----:B----4-:R-:W-:Y:S04]  /*0d40*/  STS.U16 [R52+0x2400], R11 ;  /* 0x0024000b34007388 */ /* 0x010fe80000000400 */
[----:B-----5:R-:W-:Y:S04]  /*0d50*/  STS.U16 [R52+0x2600], R9 ;  /* 0x0026000934007388 */ /* 0x020fe80000000400 */
[----:B------:R-:W-:Y:S06]  /*0d60*/  BAR.SYNC.DEFER_BLOCKING 0x0 ;  /* 0x0000000000007b1d */ /* 0x000fec0000010000 */
[----:B------:R0:W2:Y:S04]  /*0d70*/  LDG.E.U16 R61, [R60.64] ;  /* 0x000000043c3d7981 */ /* 0x0000a8000c1e1500 */
[----:B------:R1:W3:Y:S04]  /*0d80*/  LDG.E.U16 R65, [R64.64] ;  /* 0x0000000440417981 */ /* 0x0002e8000c1e1500 */
[----:B------:R4:W5:Y:S04]  /*0d90*/  LDG.E.U16 R83, [R50.64] ;  /* 0x0000000432537981 */ /* 0x000968000c1e1500 */
[----:B------:R4:W5:Y:S04]  /*0da0*/  LDG.E.U16 R85, [R48.64] ;  /* 0x0000000430557981 */ /* 0x000968000c1e1500 */
[----:B------:R-:W-:Y:S04]  /*0db0*/  LDSM.16.MT88.4 R44, [R6] ;  /* 0x00000000062c783b */ /* 0x000fe80000004200 */
[----:B------:R-:W4:Y:S04]  /*0dc0*/  LDSM.16.M88.4 R12, [R4+0x2000] ;  /* 0x00200000040c783b */ /* 0x000f280000000200 */
[----:B------:R-:W0:Y:S04]  /*0dd0*/  LDSM.16.MT88.4 R20, [R6+0x1000] ;  /* 0x001000000614783b */ /* 0x000e280000004200 */
[----:B------:R-:W0:Y:S04]  /*0de0*/  LDSM.16.M88.4 R8, [R4+0x2200] ;  /* 0x002200000408783b */ /* 0x000e280000000200 */
[----:B------:R-:W0:Y:S04]  /*0df0*/  LDSM.16.M88.4 R16, [R4+0x2400] ;  /* 0x002400000410783b */ /* 0x000e280000000200 */
[----:B------:R-:W0:Y:S04]  /*0e00*/  LDSM.16.M88.4 R24, [R4+0x2600] ;  /* 0x002600000418783b */ /* 0x000e280000000200 */
[----:B------:R-:W-:Y:S01]  /*0e10*/  BAR.SYNC.DEFER_BLOCKING 0x0 ;  /* 0x0000000000007b1d */ /* 0x000fe20000010000 */
[----:B----4-:R-:W-:Y:S11]  /*0e20*/  HMMA.16816.F32.BF16 R48, R44, R12, RZ ;  /* 0x0000000c2c30723c */ /* 0x010ff600000418ff */
[----:B------:R-:W-:Y:S11]  /*0e30*/  @!UPT UIADD3 URZ, URZ, URZ, URZ ;  /* 0x0000003f3f3ff290 */ /* 0x000ff6000fffe03f */
[----:B------:R-:W-:Y:S02]  /*0e40*/  @!UPT UIADD3 URZ, URZ, URZ, URZ ;  /* 0x0000003f3f3ff290 */ /* 0x000fe4000fffe03f */
[----:B0-----:R-:W-:Y:S08]  /*0e50*/  HMMA.16816.F32.BF16 R12, R20, R14, R48 ;  /* 0x0000000e140c723c */ /* 0x001ff00000041830 */
[----:B------:R-:W-:Y:S11]  /*0e60*/  HMMA.16816.F32.BF16 R48, R44, R8, RZ ;  /* 0x000000082c30723c */ /* 0x000ff600000418ff */
[----:B------:R-:W-:Y:S11]  /*0e70*/  @!UPT UIADD3 URZ, URZ, URZ, URZ ;  /* 0x0000003f3f3ff290 */ /* 0x000ff6000fffe03f */
[----:B------:R-:W-:Y:S02]  /*0e80*/  @!UPT UIADD3 URZ, URZ, URZ, URZ ;  /* 0x0000003f3f3ff290 */ /* 0x000fe4000fffe03f */
[----:B------:R-:W-:Y:S08]  /*0e90*/  HMMA.16816.F32.BF16 R8, R20, R10, R48 ;  /* 0x0000000a1408723c */ /* 0x000ff00000041830 */
[C---:B------:R-:W-:Y:S08]  /*0ea0*/  HMMA.16816.F32.BF16 R48, R44.reuse, R16, RZ ;  /* 0x000000102c30723c */ /* 0x040ff000000418ff */
[----:B------:R-:W-:Y:S11]  /*0eb0*/  HMMA.16816.F32.BF16 R44, R44, R24, RZ ;  /* 0x000000182c2c723c */ /* 0x000ff600000418ff */
[----:B------:R-:W-:Y:S05]  /*0ec0*/  @!UPT UIADD3 URZ, URZ, URZ, URZ ;  /* 0x0000003f3f3ff290 */ /* 0x000fea000fffe03f */
[----:B------:R-:W-:Y:S01]  /*0ed0*/  HMMA.16816.F32.BF16 R16, R20, R18, R48 ;  /* 0x000000121410723c */ /* 0x000fe20000041830 */
[----:B------:R-:W-:Y:S02]  /*0ee0*/  FMUL R24, R12, c[0x0][0x188] ;  /* 0x000062000c187a20 */ /* 0x000fe40000400000 */
[----:B------:R-:W-:-:S05]  /*0ef0*/  FMUL R25, R13, c[0x0][0x188] ;  /* 0x000062000d197a20 */ /* 0x000fca0000400000 */
[----:B------:R-:W-:Y:S01]  /*0f00*/  HMMA.16816.F32.BF16 R20, R20, R26, R44 ;  /* 0x0000001a1414723c */ /* 0x000fe2000004182c */
[----:B------:R-:W-:Y:S01]  /*0f10*/  FMNMX R25, R24, R25, !PT ;  /* 0x0000001918197209 */ /* 0x000fe20007800000 */
[----:B------:R-:W-:-:S05]  /*0f20*/  FMUL R24, R9, c[0x0][0x188] ;  /* 0x0000620009187a20 */ /* 0x000fca0000400000 */
[----:B------:R-:W-:-:S05]  /*0f30*/  FMUL R26, R8, c[0x0][0x188] ;  /* 0x00006200081a7a20 */ /* 0x000fca0000400000 */
[----:B------:R-:W-:-:S04]  /*0f40*/  FMNMX R27, R26, R25, !PT ;  /* 0x000000191a1b7209 */ /* 0x000fc80007800000 */
[----:B------:R-:W-:Y:S01]  /*0f50*/  FMUL R25, R16, c[0x0][0x188] ;  /* 0x0000620010197a20 */ /* 0x000fe20000400000 */
[----:B------:R-:W-:Y:S01]  /*0f60*/  FMNMX R24, R24, R27, !PT ;  /* 0x0000001b18187209 */ /* 0x000fe20007800000 */
[----:B------:R-:W-:-:S03]  /*0f70*/  FMUL R26, R17, c[0x0][0x188] ;  /* 0x00006200111a7a20 */ /* 0x000fc60000400000 */
[----:B------:R-:W-:Y:S01]  /*0f80*/  FMNMX R27, R25, R24, !PT ;  /* 0x00000018191b7209 */ /* 0x000fe20007800000 */
[----:B------:R-:W-:Y:S02]  /*0f90*/  FMUL R24, R14, c[0x0][0x188] ;  /* 0x000062000e187a20 */ /* 0x000fe40000400000 */
[----:B------:R-:W-:Y:S01]  /*0fa0*/  FMUL R25, R15, c[0x0][0x188] ;  /* 0x000062000f197a20 */ /* 0x000fe20000400000 */
[----:B------:R-:W-:Y:S01]  /*0fb0*/  FMNMX R27, R26, R27, !PT ;  /* 0x0000001b1a1b7209 */ /* 0x000fe20007800000 */
[----:B------:R-:W-:-:S03]  /*0fc0*/  FMUL R26, R20, c[0x0][0x188] ;  /* 0x00006200141a7a20 */ /* 0x000fc60000400000 */
[----:B------:R-:W-:Y:S01]  /*0fd0*/  FMNMX R25, R24, R25, !PT ;  /* 0x0000001918197209 */ /* 0x000fe20007800000 */
[----:B------:R-:W-:Y:S01]  /*0fe0*/  FMUL R24, R10, c[0x0][0x188] ;  /* 0x000062000a187a20 */ /* 0x000fe20000400000 */
[----:B------:R-:W-:Y:S01]  /*0ff0*/  FMNMX R27, R26, R27, !PT ;  /* 0x0000001b1a1b7209 */ /* 0x000fe20007800000 */
[----:B------:R-:W-:-:S03]  /*1000*/  FMUL R26, R21, c[0x0][0x188] ;  /* 0x00006200151a7a20 */ /* 0x000fc60000400000 */
[----:B------:R-:W-:Y:S01]  /*1010*/  FMNMX R44, R24, R25, !PT ;  /* 0x00000019182c7209 */ /* 0x000fe20007800000 */
[----:B------:R-:W-:Y:S01]  /*1020*/  FMUL R25, R11, c[0x0][0x188] ;  /* 0x000062000b197a20 */ /* 0x000fe20000400000 */
[----:B------:R-:W-:Y:S01]  /*1030*/  FMNMX R24, R26, R27, !PT ;  /* 0x0000001b1a187209 */ /* 0x000fe20007800000 */
[----:B------:R-:W-:-:S03]  /*1040*/  FMUL R26, R18, c[0x0][0x188] ;  /* 0x00006200121a7a20 */ /* 0x000fc60000400000 */
[----:B------:R-:W-:-:S04]  /*1050*/  FMNMX R25, R25, R44, !PT ;  /* 0x0000002c19197209 */ /* 0x000fc80007800000 */
[----:B------:R-:W-:Y:S01]  /*1060*/  FMNMX R26, R26, R25, !PT ;  /* 0x000000191a1a7209 */ /* 0x000fe20007800000 */
[----:B------:R-:W-:-:S05]  /*1070*/  FMUL R25, R19, c[0x0][0x188] ;  /* 0x0000620013197a20 */ /* 0x000fca0000400000 */
[----:B------:R-:W-:Y:S01]  /*1080*/  FMNMX R26, R25, R26, !PT ;  /* 0x0000001a191a7209 */ /* 0x000fe20007800000 */
[----:B------:R-:W-:Y:S01]  /*1090*/  FMUL R25, R22, c[0x0][0x188] ;  /* 0x0000620016197a20 */ /* 0x000fe20000400000 */
[----:B------:R-:W0:Y:S04]  /*10a0*/  SHFL.BFLY PT, R27, R24, 0x2, 0x1f ;  /* 0x0c401f00181b7f89 */ /* 0x000e2800000e0000 */
[----:B------:R-:W-:Y:S01]  /*10b0*/  FMNMX R26, R25, R26, !PT ;  /* 0x0000001a191a7209 */ /* 0x000fe20007800000 */
[----:B------:R-:W-:-:S05]  /*10c0*/  FMUL R25, R23, c[0x0][0x188] ;  /* 0x0000620017197a20 */ /* 0x000fca0000400000 */
[----:B------:R-:W-:-:S05]  /*10d0*/  FMNMX R25, R25, R26, !PT ;  /* 0x0000001a19197209 */ /* 0x000fca0007800000 */
[----:B------:R-:W4:Y:S01]  /*10e0*/  SHFL.BFLY PT, R44, R25, 0x2, 0x1f ;  /* 0x0c401f00192c7f89 */ /* 0x000f2200000e0000 */
[----:B0-----:R-:W-:-:S05]  /*10f0*/  FMNMX R27, R24, R27, !PT ;  /* 0x0000001b181b7209 */ /* 0x001fca0007800000 */
[----:B------:R-:W0:Y:S01]  /*1100*/  SHFL.BFLY PT, R26, R27, 0x1, 0x1f ;  /* 0x0c201f001b1a7f89 */ /* 0x000e2200000e0000 */
[----:B----4-:R-:W-:-:S05]  /*1110*/  FMNMX R24, R25, R44, !PT ;  /* 0x0000002c19187209 */ /* 0x010fca0007800000 */
[----:B------:R-:W4:Y:S01]  /*1120*/  SHFL.BFLY PT, R45, R24, 0x1, 0x1f ;  /* 0x0c201f00182d7f89 */ /* 0x000f2200000e0000 */
[----:B0-----:R-:W-:-:S04]  /*1130*/  FMNMX R26, R27, R26, !PT ;  /* 0x0000001a1b1a7209 */ /* 0x001fc80007800000 */
[----:B------:R-:W-:-:S05]  /*1140*/  FMNMX R60, R26, R63, !PT ;  /* 0x0000003f1a3c7209 */ /* 0x000fca0007800000 */
[--C-:B------:R-:W-:Y:S02]  /*1150*/  FFMA R13, R13, c[0x0][0x188], -R60.reuse ;  /* 0x000062000d0d7a23 */ /* 0x100fe4000000083c */
[--C-:B------:R-:W-:Y:S01]  /*1160*/  FFMA R8, R8, c[0x0][0x188], -R60.reuse ;  /* 0x0000620008087a23 */ /* 0x100fe2000000083c */
[----:B----4-:R-:W-:Y:S01]  /*1170*/  FMNMX R45, R24, R45, !PT ;  /* 0x0000002d182d7209 */ /* 0x010fe20007800000 */
[----:B------:R-:W-:Y:S02]  /*1180*/  FMUL R49, R13, 1.4426950216293334961 ;  /* 0x3fb8aa3b0d317820 */ /* 0x000fe40000400000 */
[----:B------:R-:W-:Y:S02]  /*1190*/  FMUL R13, R8, 1.4426950216293334961 ;  /* 0x3fb8aa3b080d7820 */ /* 0x000fe40000400000 */
[----:B------:R-:W-:Y:S02]  /*11a0*/  FFMA R9, R9, c[0x0][0x188], -R60 ;  /* 0x0000620009097a23 */ /* 0x000fe4000000083c */
[----:B------:R-:W-:-:S02]  /*11b0*/  FADD R8, -R60, R63 ;  /* 0x0000003f3c087221 */ /* 0x000fc40000000100 */
[----:B-1----:R-:W-:Y:S02]  /*11c0*/  FMUL R64, R9, 1.4426950216293334961 ;  /* 0x3fb8aa3b09407820 */ /* 0x002fe40000400000 */
[----:B------:R-:W-:Y:S01]  /*11d0*/  FMUL R63, R8, 1.4426950216293334961 ;  /* 0x3fb8aa3b083f7820 */ /* 0x000fe20000400000 */
[----:B--2---:R0:W-:Y:S02]  /*11e0*/  STS.U16 [R52+0x2000], R61 ;  /* 0x0020003d34007388 */ /* 0x0041e40000000400 */
[----:B0-----:R-:W-:Y:S02]  /*11f0*/  FMNMX R61, R45, R62, !PT ;  /* 0x0000003e2d3d7209 */ /* 0x001fe40007800000 */
[----:B---3--:R0:W-:Y:S03]  /*1200*/  STS.U16 [R52+0x2200], R65 ;  /* 0x0022004134007388 */ /* 0x0081e60000000400 */
[----:B------:R-:W-:-:S02]  /*1210*/  FFMA R14, R14, c[0x0][0x188], -R61 ;  /* 0x000062000e0e7a23 */ /* 0x000fc4000000083d */
[----:B------:R-:W-:Y:S01]  /*1220*/  FFMA R15, R15, c[0x0][0x188], -R61 ;  /* 0x000062000f0f7a23 */ /* 0x000fe2000000083d */
[----:B-----5:R-:W-:Y:S01]  /*1230*/  STS.U16 [R52+0x2400], R83 ;  /* 0x0024005334007388 */ /* 0x020fe20000000400 */
[----:B------:R-:W-:-:S03]  /*1240*/  FMUL R8, R14, 1.4426950216293334961 ;  /* 0x3fb8aa3b0e087820 */ /* 0x000fc60000400000 */
[----:B------:R-:W-:Y:S01]  /*1250*/  STS.U16 [R52+0x2600], R85 ;  /* 0x0026005534007388 */ /* 0x000fe20000000400 */
[----:B------:R-:W-:-:S03]  /*1260*/  FMUL R9, R15, 1.4426950216293334961 ;  /* 0x3fb8aa3b0f097820 */ /* 0x000fc60000400000 */
[----:B------:R-:W-:Y:S06]  /*1270*/  BAR.SYNC.DEFER_BLOCKING 0x0 ;  /* 0x0000000000007b1d */ /* 0x000fec0000010000 */
[----:B------:R-:W-:Y:S01]  /*1280*/  MUFU.EX2 R8, R8 ;  /* 0x0000000800087308 */ /* 0x000fe20000000800 */
[----:B------:R-:W-:-:S07]  /*1290*/  FFMA R12, R12, c[0x0][0x188], -R60 ;  /* 0x000062000c0c7a23 */ /* 0x000fce000000083c */
[----:B------:R-:W1:Y:S01]  /*12a0*/  MUFU.EX2 R9, R9 ;  /* 0x0000000900097308 */ /* 0x000e620000000800 */
[--C-:B------:R-:W-:Y:S02]  /*12b0*/  FFMA R10, R10, c[0x0][0x188], -R61.reuse ;  /* 0x000062000a0a7a23 */ /* 0x100fe4000000083d */
[----:B------:R-:W-:Y:S02]  /*12c0*/  FFMA R11, R11, c[0x0][0x188], -R61 ;  /* 0x000062000b0b7a23 */ /* 0x000fe4000000083d */
[----:B------:R-:W-:Y:S02]  /*12d0*/  FMUL R12, R12, 1.4426950216293334961 ;  /* 0x3fb8aa3b0c0c7820 */ /* 0x000fe40000400000 */
[----:B------:R-:W-:Y:S02]  /*12e0*/  FMUL R10, R10, 1.4426950216293334961 ;  /* 0x3fb8aa3b0a0a7820 */ /* 0x000fe40000400000 */
[----:B------:R-:W-:Y:S01]  /*12f0*/  FMUL R11, R11, 1.4426950216293334961 ;  /* 0x3fb8aa3b0b0b7820 */ /* 0x000fe20000400000 */
[----:B------:R-:W-:Y:S01]  /*1300*/  MUFU.EX2 R48, R12 ;  /* 0x0000000c00307308 */ /* 0x000fe20000000800 */
[----:B------:R-:W-:Y:S01]  /*1310*/  FADD R14, -R61, R62 ;  /* 0x0000003e3d0e7221 */ /* 0x000fe20000000100 */
[----:B------:R-:W-:Y:S01]  /*1320*/  LDSM.16.M88.4 R24, [R4+0x2000] ;  /* 0x002000000418783b */ /* 0x000fe20000000200 */
[----:B-1----:R-:W-:Y:S01]  /*1330*/  F2FP.BF16.PACK_AB R45, R9, R8 ;  /* 0x00000008092d723e */ /* 0x002fe200000010ff */
[----:B------:R-:W-:-:S04]  /*1340*/  FADD R15, R8, R9 ;  /* 0x00000009080f7221 */ /* 0x000fc80000000000 */
[----:B------:R-:W-:Y:S08]  /*1350*/  MUFU.EX2 R12, R10 ;  /* 0x0000000a000c7308 */ /* 0x000ff00000000800 */
[----:B0-----:R0:W-:Y:S02]  /*1360*/  MUFU.EX2 R65, R11 ;  /* 0x0000000b00417308 */ /* 0x0011e40000000800 */
[----:B0-----:R-:W0:Y:S01]  /*1370*/  LDSM.16.M88.4 R8, [R4+0x2200] ;  /* 0x002200000408783b */ /* 0x001e220000000200 */
[----:B------:R-:W-:-:S05]  /*1380*/  FMUL R14, R14, 1.4426950216293334961 ;  /* 0x3fb8aa3b0e0e7820 */ /* 0x000fca0000400000 */
[----:B------:R-:W1:Y:S08]  /*1390*/  MUFU.EX2 R49, R49 ;  /* 0x0000003100317308 */ /* 0x000e700000000800 */
[----:B------:R-:W-:Y:S08]  /*13a0*/  MUFU.EX2 R13, R13 ;  /* 0x0000000d000d7308 */ /* 0x000ff00000000800 */
[----:B------:R-:W2:Y:S08]  /*13b0*/  MUFU.EX2 R64, R64 ;  /* 0x0000004000407308 */ /* 0x000eb00000000800 */
[----:B------:R-:W3:Y:S08]  /*13c0*/  MUFU.EX2 R63, R63 ;  /* 0x0000003f003f7308 */ /* 0x000ef00000000800 */
[----:B------:R-:W4:Y:S01]  /*13d0*/  MUFU.EX2 R62, R14 ;  /* 0x0000000e003e7308 */ /* 0x000f220000000800 */
[----:B-1----:R-:W-:-:S02]  /*13e0*/  F2FP.BF16.PACK_AB R44, R49, R48 ;  /* 0x00000030312c723e */ /* 0x002fc400000010ff */
[----:B--2---:R-:W-:Y:S02]  /*13f0*/  F2FP.BF16.PACK_AB R46, R64, R13 ;  /* 0x0000000d402e723e */ /* 0x004fe400000010ff */
[----:B------:R-:W-:Y:S01]  /*1400*/  F2FP.BF16.PACK_AB R47, R65, R12 ;  /* 0x0000000c412f723e */ /* 0x000fe200000010ff */
[C---:B---3--:R-:W-:Y:S02]  /*1410*/  FMUL R36, R63.reuse, R36 ;  /* 0x000000243f247220 */ /* 0x048fe40000400000 */
[----:B------:R-:W-:Y:S02]  /*1420*/  FMUL R37, R63, R37 ;  /* 0x000000253f257220 */ /* 0x000fe40000400000 */
[----:B------:R-:W-:Y:S02]  /*1430*/  FADD R48, R48, R49 ;  /* 0x0000003130307221 */ /* 0x000fe40000000000 */
[C---:B----4-:R-:W-:Y:S02]  /*1440*/  FMUL R38, R62.reuse, R38 ;  /* 0x000000263e267220 */ /* 0x050fe40000400000 */
[----:B------:R-:W-:-:S07]  /*1450*/  FMUL R39, R62, R39 ;  /* 0x000000273e277220 */ /* 0x000fce0000400000 */
[----:B0-----:R-:W-:Y:S07]  /*1460*/  HMMA.16816.F32.BF16 R36, R44, R8, R36 ;  /* 0x000000082c24723c */ /* 0x001fee0000041824 */
[----:B------:R-:W-:Y:S02]  /*1470*/  FADD R9, R13, R48 ;  /* 0x000000300d097221 */ /* 0x000fe40000000000 */
[----:B------:R-:W-:Y:S02]  /*1480*/  FADD R8, R12, R15 ;  /* 0x0000000f0c087221 */ /* 0x000fe40000000000 */
[----:B------:R-:W0:Y:S01]  /*1490*/  LDSM.16.M88.4 R12, [R4+0x2400] ;  /* 0x00240000040c783b */ /* 0x000e220000000200 */
[----:B------:R-:W-:-:S02]  /*14a0*/  FMUL R32, R63, R32 ;  /* 0x000000203f207220 */ /* 0x000fc40000400000 */
[C---:B------:R-:W-:Y:S02]  /*14b0*/  FMUL R33, R63.reuse, R33 ;  /* 0x000000213f217220 */ /* 0x040fe40000400000 */
[C---:B------:R-:W-:Y:S02]  /*14c0*/  FMUL R34, R62.reuse, R34 ;  /* 0x000000223e227220 */ /* 0x040fe40000400000 */
[----:B------:R-:W-:Y:S02]  /*14d0*/  FMUL R35, R62, R35 ;  /* 0x000000233e237220 */ /* 0x000fe40000400000 */
[----:B------:R-:W-:Y:S02]  /*14e0*/  FFMA R16, R16, c[0x0][0x188], -R60 ;  /* 0x0000620010107a23 */ /* 0x000fe4000000083c */
[C---:B------:R-:W-:Y:S02]  /*14f0*/  FMUL R40, R63.reuse, R40 ;  /* 0x000000283f287220 */ /* 0x040fe40000400000 */
[----:B------:R-:W-:-:S02]  /*1500*/  FMUL R41, R63, R41 ;  /* 0x000000293f297220 */ /* 0x000fc40000400000 */
[C---:B------:R-:W-:Y:S02]  /*1510*/  FMUL R42, R62.reuse, R42 ;  /* 0x0000002a3e2a7220 */ /* 0x040fe40000400000 */
[----:B------:R-:W-:Y:S02]  /*1520*/  FMUL R43, R62, R43 ;  /* 0x0000002b3e2b7220 */ /* 0x000fe40000400000 */
[--C-:B------:R-:W-:Y:S02]  /*1530*/  FFMA R18, R18, c[0x0][0x188], -R61.reuse ;  /* 0x0000620012127a23 */ /* 0x100fe4000000083d */
[----:B------:R-:W-:Y:S02]  /*1540*/  FMUL R16, R16, 1.4426950216293334961 ;  /* 0x3fb8aa3b10107820 */ /* 0x000fe40000400000 */
[----:B------:R-:W-:Y:S02]  /*1550*/  FFMA R17, R17, c[0x0][0x188], -R60 ;  /* 0x0000620011117a23 */ /* 0x000fe4000000083c */
[----:B------:R-:W-:Y:S01]  /*1560*/  FFMA R19, R19, c[0x0][0x188], -R61 ;  /* 0x0000620013137a23 */ /* 0x000fe2000000083d */
[----:B------:R-:W-:Y:S01]  /*1570*/  HMMA.16816.F32.BF16 R40, R44, R24, R40 ;  /* 0x000000182c28723c */ /* 0x000fe20000041828 */
[----:B------:R-:W-:-:S02]  /*1580*/  FMUL R17, R17, 1.4426950216293334961 ;  /* 0x3fb8aa3b11117820 */ /* 0x000fc40000400000 */
[----:B------:R-:W-:Y:S01]  /*1590*/  FFMA R20, R20, c[0x0][0x188], -R60 ;  /* 0x0000620014147a23 */ /* 0x000fe2000000083c */
[----:B------:R-:W1:Y:S01]  /*15a0*/  MUFU.EX2 R16, R16 ;  /* 0x0000001000107308 */ /* 0x000e620000000800 */
[----:B------:R-:W-:Y:S02]  /*15b0*/  FFMA R22, R22, c[0x0][0x188], -R61 ;  /* 0x0000620016167a23 */ /* 0x000fe4000000083d */
[----:B------:R-:W-:Y:S01]  /*15c0*/  FMUL R25, R19, 1.4426950216293334961 ;  /* 0x3fb8aa3b13197820 */ /* 0x000fe20000400000 */
[----:B0-----:R-:W-:Y:S07]  /*15d0*/  HMMA.16816.F32.BF16 R32, R44, R12, R32 ;  /* 0x0000000c2c20723c */ /* 0x001fee0000041820 */
[----:B------:R-:W-:-:S02]  /*15e0*/  FMUL R12, R18, 1.4426950216293334961 ;  /* 0x3fb8aa3b120c7820 */ /* 0x000fc40000400000 */
[----:B------:R-:W-:Y:S01]  /*15f0*/  FMUL R20, R20, 1.4426950216293334961 ;  /* 0x3fb8aa3b14147820 */ /* 0x000fe20000400000 */
[----:B------:R-:W-:Y:S01]  /*1600*/  MUFU.EX2 R17, R17 ;  /* 0x0000001100117308 */ /* 0x000fe20000000800 */
[----:B------:R-:W-:Y:S02]  /*1610*/  FFMA R21, R21, c[0x0][0x188], -R60 ;  /* 0x0000620015157a23 */ /* 0x000fe4000000083c */
[----:B------:R-:W-:Y:S02]  /*1620*/  FMUL R19, R22, 1.4426950216293334961 ;  /* 0x3fb8aa3b16137820 */ /* 0x000fe40000400000 */
[----:B------:R-:W-:-:S03]  /*1630*/  FFMA R23, R23, c[0x0][0x188], -R61 ;  /* 0x0000620017177a23 */ /* 0x000fc6000000083d */
[----:B------:R-:W0:Y:S01]  /*1640*/  MUFU.EX2 R12, R12 ;  /* 0x0000000c000c7308 */ /* 0x000e220000000800 */
[----:B------:R-:W-:Y:S02]  /*1650*/  FMUL R21, R21, 1.4426950216293334961 ;  /* 0x3fb8aa3b15157820 */ /* 0x000fe40000400000 */
[----:B------:R-:W-:-:S05]  /*1660*/  FMUL R22, R23, 1.4426950216293334961 ;  /* 0x3fb8aa3b17167820 */ /* 0x000fca0000400000 */
[----:B------:R-:W2:Y:S01]  /*1670*/  MUFU.EX2 R25, R25 ;  /* 0x0000001900197308 */ /* 0x000ea20000000800 */
[----:B------:R-:W-:Y:S02]  /*1680*/  FADD R9, R64, R9 ;  /* 0x0000000940097221 */ /* 0x000fe40000000000 */
[----:B------:R-:W-:-:S05]  /*1690*/  FADD R65, R65, R8 ;  /* 0x0000000841417221 */ /* 0x000fca0000000000 */
[----:B------:R-:W3:Y:S01]  /*16a0*/  MUFU.EX2 R20, R20 ;  /* 0x0000001400147308 */ /* 0x000ee20000000800 */
[----:B-1----:R-:W-:-:S07]  /*16b0*/  FADD R8, R16, R9 ;  /* 0x0000000910087221 */ /* 0x002fce0000000000 */
[----:B------:R-:W1:Y:S01]  /*16c0*/  MUFU.EX2 R19, R19 ;  /* 0x0000001300137308 */ /* 0x000e620000000800 */
[----:B0-----:R-:W-:-:S07]  /*16d0*/  FADD R18, R12, R65 ;  /* 0x000000410c127221 */ /* 0x001fce0000000000 */
[----:B------:R-:W0:Y:S01]  /*16e0*/  MUFU.EX2 R21, R21 ;  /* 0x0000001500157308 */ /* 0x000e220000000800 */
[----:B------:R-:W-:-:S07]  /*16f0*/  FADD R9, R17, R8 ;  /* 0x0000000811097221 */ /* 0x000fce0000000000 */
[----:B------:R-:W4:Y:S01]  /*1700*/  MUFU.EX2 R22, R22 ;  /* 0x0000001600167308 */ /* 0x000f220000000800 */
[----:B--2---:R-:W-:Y:S02]  /*1710*/  FADD R18, R25, R18 ;  /* 0x0000001219127221 */ /* 0x004fe40000000000 */
[C---:B------:R-:W-:Y:S02]  /*1720*/  FMUL R48, R63.reuse, R28 ;  /* 0x0000001c3f307220 */ /* 0x040fe40000400000 */
[----:B------:R-:W-:Y:S02]  /*1730*/  FMUL R49, R63, R29 ;  /* 0x0000001d3f317220 */ /* 0x000fe40000400000 */
[C---:B------:R-:W-:Y:S02]  /*1740*/  FMUL R50, R62.reuse, R30 ;  /* 0x0000001e3e327220 */ /* 0x040fe40000400000 */
[----:B------:R-:W-:Y:S02]  /*1750*/  FMUL R51, R62, R31 ;  /* 0x0000001f3e337220 */ /* 0x000fe40000400000 */
[----:B---3--:R-:W-:Y:S01]  /*1760*/  FADD R8, R20, R9 ;  /* 0x0000000914087221 */ /* 0x008fe20000000000 */
[----:B------:R-:W-:Y:S01]  /*1770*/  LDSM.16.M88.4 R28, [R4+0x2600] ;  /* 0x00260000041c783b */ /* 0x000fe20000000200 */
[----:B-1----:R-:W-:-:S02]  /*1780*/  FADD R9, R19, R18 ;  /* 0x0000001213097221 */ /* 0x002fc40000000000 */
[----:B0-----:R-:W-:Y:S02]  /*1790*/  FADD R23, R21, R8 ;  /* 0x0000000815177221 */ /* 0x001fe40000000000 */
[----:B----4-:R-:W-:-:S03]  /*17a0*/  FADD R24, R22, R9 ;  /* 0x0000000916187221 */ /* 0x010fc60000000000 */
[----:B------:R-:W0:Y:S04]  /*17b0*/  SHFL.BFLY PT, R8, R23, 0x2, 0x1f ;  /* 0x0c401f0017087f89 */ /* 0x000e2800000e0000 */
[----:B------:R-:W1:Y:S01]  /*17c0*/  SHFL.BFLY PT, R9, R24, 0x2, 0x1f ;  /* 0x0c401f0018097f89 */ /* 0x000e6200000e0000 */
[----:B------:R-:W-:Y:S02]  /*17d0*/  F2FP.BF16.PACK_AB R16, R17, R16 ;  /* 0x000000101110723e */ /* 0x000fe400000010ff */
[----:B------:R-:W-:Y:S02]  /*17e0*/  F2FP.BF16.PACK_AB R17, R25, R12 ;  /* 0x0000000c1911723e */ /* 0x000fe400000010ff */
[----:B------:R-:W-:Y:S01]  /*17f0*/  IADD3 R5, R5, 0x20, RZ ;  /* 0x0000002005057810 */ /* 0x000fe20007ffe0ff */
[----:B0-----:R-:W-:-:S02]  /*1800*/  FADD R13, R23, R8 ;  /* 0x00000008170d7221 */ /* 0x001fc40000000000 */
[----:B-1----:R-:W-:-:S03]  /*1810*/  FADD R9, R24, R9 ;  /* 0x0000000918097221 */ /* 0x002fc60000000000 */
[----:B------:R-:W0:Y:S04]  /*1820*/  SHFL.BFLY PT, R12, R13, 0x1, 0x1f ;  /* 0x0c201f000d0c7f89 */ /* 0x000e2800000e0000 */
[----:B------:R-:W1:Y:S01]  /*1830*/  SHFL.BFLY PT, R8, R9, 0x1, 0x1f ;  /* 0x0c201f0009087f89 */ /* 0x000e6200000e0000 */
[----:B------:R-:W-:Y:S01]  /*1840*/  HMMA.16816.F32.BF16 R44, R44, R28, R48 ;  /* 0x0000001c2c2c723c */ /* 0x000fe20000041830 */
[----:B------:R-:W-:Y:S02]  /*1850*/  ISETP.GE.AND P0, PT, R5, c[0x0][0x1d0], PT ;  /* 0x0000740005007a0c */ /* 0x000fe40003f06270 */
[----:B------:R-:W-:Y:S02]  /*1860*/  F2FP.BF16.PACK_AB R18, R21, R20 ;  /* 0x000000141512723e */ /* 0x000fe400000010ff */
[----:B------:R-:W-:-:S07]  /*1870*/  F2FP.BF16.PACK_AB R19, R22, R19 ;  /* 0x000000131613723e */ /* 0x000fce00000010ff */
[C---:B------:R-:W-:Y:S07]  /*1880*/  HMMA.16816.F32.BF16 R36, R16.reuse, R10, R36 ;  /* 0x0000000a1024723c */ /* 0x040fee0000041824 */
[----:B------:R-:W-:Y:S01]  /*1890*/  MOV R10, 0x20 ;  /* 0x00000020000a7802 */ /* 0x000fe20000000f00 */
[----:B0-----:R-:W-:Y:S01]  /*18a0*/  FADD R12, R13, R12 ;  /* 0x0000000c0d0c7221 */ /* 0x001fe20000000000 */
[----:B------:R-:W-:Y:S01]  /*18b0*/  HMMA.16816.F32.BF16 R40, R16, R26, R40 ;  /* 0x0000001a1028723c */ /* 0x000fe20000041828 */
[----:B-1----:R-:W-:-:S02]  /*18c0*/  FADD R8, R9, R8 ;  /* 0x0000000809087221 */ /* 0x002fc40000000000 */
[----:B------:R-:W-:Y:S01]  /*18d0*/  FFMA R54, R63, R54, R12 ;  /* 0x000000363f367223 */ /* 0x000fe2000000000c */
[----:B------:R-:W-:Y:S01]  /*18e0*/  MOV R63, R60 ;  /* 0x0000003c003f7202 */ /* 0x000fe20000000f00 */
[----:B------:R-:W-:-:S03]  /*18f0*/  FFMA R53, R62, R53, R8 ;  /* 0x000000353e357223 */ /* 0x000fc60000000008 */
[----:B------:R-:W-:Y:S01]  /*1900*/  HMMA.16816.F32.BF16 R32, R16, R14, R32 ;  /* 0x0000000e1020723c */ /* 0x000fe20000041820 */
[C---:B------:R-:W-:Y:S02]  /*1910*/  IMAD R3, R10.reuse, c[0x0][0x1b4], R3 ;  /* 0x00006d000a037a24 */ /* 0x040fe400078e0203 */
[----:B------:R-:W-:Y:S02]  /*1920*/  IMAD R7, R10, c[0x0][0x1a4], R7 ;  /* 0x000069000a077a24 */ /* 0x000fe400078e0207 */
[----:B------:R-:W-:-:S03]  /*1930*/  IMAD.MOV.U32 R62, RZ, RZ, R61 ;  /* 0x000000ffff3e7224 */ /* 0x000fc600078e003d */
[----:B------:R-:W-:Y:S01]  /*1940*/  HMMA.16816.F32.BF16 R28, R16, R30, R44 ;  /* 0x0000001e101c723c */ /* 0x000fe2000004182c */
[----:B------:R-:W-:Y:S07]  /*1950*/  @!P0 BRA `(.L_x_1) ;  /* 0xfffff2f000008947 */ /* 0x000fee000383ffff */
.L_x_0:
[C---:B-1----:R-:W-:Y:S01]  /*1960*/  FMUL R3, R54.reuse, 8388608 ;  /* 0x4b00000036037820 */ /* 0x042fe20000400000 */
[----:B------:R-:W-:Y:S01]  /*1970*/  FSETP.GEU.AND P2, PT, R54, 1.175494350822287508e-38, PT ;  /* 0x008000003600780b */ /* 0x000fe20003f4e000 */
[C---:B------:R-:W-:Y:S01]  /*1980*/  FMUL R4, R53.reuse, 8388608 ;  /* 0x4b00000035047820 */ /* 0x040fe20000400000 */
[----:B------:R-:W-:Y:S01]  /*1990*/  FSETP.GEU.AND P3, PT, R53, 1.175494350822287508e-38, PT ;  /* 0x008000003500780b */ /* 0x000fe20003f6e000 */
[----:B------:R-:W-:Y:S01]  /*19a0*/  IMAD R8, R2, c[0x0][0x1c0], RZ ;  /* 0x0000700002087a24 */ /* 0x000fe200078e02ff */
[----:B------:R-:W-:Y:S01]  /*19b0*/  FSEL R3, R3, R54, !P2 ;  /* 0x0000003603037208 */ /* 0x000fe20005000000 */
[----:B------:R-:W-:Y:S01]  /*19c0*/  IMAD R11, R59, c[0x0][0x1c4], RZ ;  /* 0x000071003b0b7a24 */ /* 0x000fe200078e02ff */
[----:B------:R-:W-:Y:S01]  /*19d0*/  FSEL R4, R4, R53, !P3 ;  /* 0x0000003504047208 */ /* 0x000fe20005800000 */
[----:B------:R-:W-:Y:S01]  /*19e0*/  BAR.SYNC.DEFER_BLOCKING 0x0 ;  /* 0x0000000000007b1d */ /* 0x000fe20000010000 */
[----:B------:R-:W-:Y:S01]  /*19f0*/  SHF.L.U32 R6, R0, 0x2, RZ ;  /* 0x0000000200067819 */ /* 0x000fe200000006ff */
[----:B------:R-:W-:Y:S01]  /*1a00*/  IMAD.MOV.U32 R44, RZ, RZ, c[0x0][0x1c8] ;  /* 0x00007200ff2c7624 */ /* 0x000fe200078e00ff */
[----:B------:R-:W-:-:S02]  /*1a10*/  SHF.R.U32.HI R7, RZ, 0x1, R0 ;  /* 0x00000001ff077819 */ /* 0x000fc40000011600 */
[----:B------:R-:W-:Y:S02]  /*1a20*/  IADD3 R5, R3, -0x3f3504f3, RZ ;  /* 0xc0cafb0d03057810 */ /* 0x000fe40007ffe0ff */
[C---:B------:R-:W-:Y:S02]  /*1a30*/  LOP3.LUT R12, R55.reuse, 0x78, RZ, 0xc0, !PT ;  /* 0x00000078370c7812 */ /* 0x040fe400078ec0ff */
[----:B------:R-:W-:Y:S02]  /*1a40*/  IADD3 R9, R4, -0x3f3504f3, RZ ;  /* 0xc0cafb0d04097810 */ /* 0x000fe40007ffe0ff */
[----:B------:R-:W-:Y:S01]  /*1a50*/  LOP3.LUT R16, R6, 0x1c0, RZ, 0xc0, !PT ;  /* 0x000001c006107812 */ /* 0x000fe200078ec0ff */
[----:B------:R-:W-:Y:S01]  /*1a60*/  IMAD.SHL.U32 R6, R8, 0x2, RZ ;  /* 0x0000000208067824 */ /* 0x000fe200078e00ff */
[----:B------:R-:W-:Y:S02]  /*1a70*/  LOP3.LUT R15, R55, 0x38, RZ, 0xc0, !PT ;  /* 0x00000038370f7812 */ /* 0x000fe400078ec0ff */
[----:B------:R-:W-:-:S02]  /*1a80*/  LOP3.LUT R17, R7, 0x4, RZ, 0xc0, !PT ;  /* 0x0000000407117812 */ /* 0x000fc400078ec0ff */
[----:B------:R-:W-:Y:S02]  /*1a90*/  LOP3.LUT R14, R5, 0xff800000, RZ, 0xc0, !PT ;  /* 0xff800000050e7812 */ /* 0x000fe400078ec0ff */
[----:B------:R-:W-:Y:S01]  /*1aa0*/  LEA R57, R57, R12, 0x2 ;  /* 0x0000000c39397211 */ /* 0x000fe200078e10ff */
[----:B------:R-:W-:Y:S01]  /*1ab0*/  IMAD.SHL.U32 R12, R0, 0x20, RZ ;  /* 0x00000020000c7824 */ /* 0x000fe200078e00ff */
[----:B------:R-:W-:Y:S01]  /*1ac0*/  LOP3.LUT R9, R9, 0xff800000, RZ, 0xc0, !PT ;  /* 0xff80000009097812 */ /* 0x000fe200078ec0ff */
[----:B------:R0:W1:Y:S01]  /*1ad0*/  I2F R7, R14 ;  /* 0x0000000e00077306 */ /* 0x0000620000201400 */
[----:B------:R-:W-:Y:S02]  /*1ae0*/  SHF.L.U32 R13, R11, 0x1, RZ ;  /* 0x000000010b0d7819 */ /* 0x000fe400000006ff */
[----:B------:R-:W-:Y:S02]  /*1af0*/  IADD3 R5, R17, R15, R16 ;  /* 0x0000000f11057210 */ /* 0x000fe40007ffe010 */
[----:B------:R-:W-:-:S02]  /*1b00*/  MOV R10, R28 ;  /* 0x0000001c000a7202 */ /* 0x000fc40000000f00 */
[----:B------:R-:W-:Y:S01]  /*1b10*/  IADD3 R6, P4, P5, R13, c[0x0][0x178], R6 ;  /* 0x00005e000d067a10 */ /* 0x000fe20007d9e006 */
[----:B------:R-:W2:Y:S01]  /*1b20*/  I2F R16, R9 ;  /* 0x0000000900107306 */ /* 0x000ea20000201400 */
[----:B------:R-:W-:Y:S02]  /*1b30*/  LOP3.LUT R28, R0, 0xc, RZ, 0xc0, !PT ;  /* 0x0000000c001c7812 */ /* 0x000fe400078ec0ff */
[----:B------:R-:W-:Y:S02]  /*1b40*/  LOP3.LUT R13, R12, 0x60, RZ, 0xc0, !PT ;  /* 0x000000600c0d7812 */ /* 0x000fe400078ec0ff */
[----:B------:R-:W-:Y:S02]  /*1b50*/  LOP3.LUT P0, RZ, R0, 0x80, RZ, 0xc0, !PT ;  /* 0x0000008000ff7812 */ /* 0x000fe4000780c0ff */
[----:B------:R-:W-:Y:S01]  /*1b60*/  SHF.R.S32.HI R12, RZ, 0x4, R0 ;  /* 0x00000004ff0c7819 */ /* 0x000fe20000011400 */
[----:B------:R-:W-:Y:S01]  /*1b70*/  IMAD.HI R0, R8, 0x2, RZ ;  /* 0x0000000208007827 */ /* 0x000fe200078e02ff */
[----:B------:R-:W-:-:S02]  /*1b80*/  LEA R18, R28, R13, 0x9 ;  /* 0x0000000d1c127211 */ /* 0x000fc400078e48ff */
[----:B------:R-:W-:Y:S01]  /*1b90*/  FSEL R8, RZ, -23, P2 ;  /* 0xc1b80000ff087808 */ /* 0x000fe20001000000 */
[----:B------:R-:W-:Y:S01]  /*1ba0*/  IMAD.HI R13, R11, 0x2, RZ ;  /* 0x000000020b0d7827 */ /* 0x000fe200078e02ff */
[----:B0-----:R-:W-:Y:S02]  /*1bb0*/  IADD3 R14, R3, -R14, RZ ;  /* 0x8000000e030e7210 */ /* 0x001fe40007ffe0ff */
[----:B------:R-:W-:Y:S01]  /*1bc0*/  FSETP.GT.AND P1, PT, |R53|, 8.50705917302346158658e+37, PT ;  /* 0x7e8000003500780b */ /* 0x000fe20003f24200 */
[----:B-1----:R-:W-:Y:S01]  /*1bd0*/  FFMA.FTZ R8, R7, 1.1920928955078125e-07, R8 ;  /* 0x3400000007087823 */ /* 0x002fe20000010008 */
[----:B------:R-:W-:Y:S01]  /*1be0*/  FSETP.GT.AND P2, PT, |R54|, 8.50705917302346158658e+37, PT ;  /* 0x7e8000003600780b */ /* 0x000fe20003f44200 */
[----:B------:R-:W-:Y:S01]  /*1bf0*/  FADD R14, R14, -1 ;  /* 0xbf8000000e0e7421 */ /* 0x000fe20000000000 */
[----:B------:R-:W-:Y:S02]  /*1c00*/  FSEL R11, RZ, -23, P3 ;  /* 0xc1b80000ff0b7808 */ /* 0x000fe40001800000 */
[----:B------:R-:W-:-:S02]  /*1c10*/  IADD3.X R0, R13, c[0x0][0x17c], R0, P4, P5 ;  /* 0x00005f000d007a10 */ /* 0x000fc400027ea400 */
[----:B------:R-:W-:Y:S01]  /*1c20*/  MOV R21, 0x3dc6b27f ;  /* 0x3dc6b27f00157802 */ /* 0x000fe20000000f00 */
[----:B--2---:R-:W-:Y:S01]  /*1c30*/  FFMA.FTZ R7, R16, 1.1920928955078125e-07, R11 ;  /* 0x3400000010077823 */ /* 0x004fe2000001000b */
[----:B------:R-:W-:Y:S02]  /*1c40*/  FSETP.GEU.AND P3, PT, |R53|, 1.175494350822287508e-38, PT ;  /* 0x008000003500780b */ /* 0x000fe40003f6e200 */
[----:B------:R-:W-:Y:S01]  /*1c50*/  FSETP.GEU.AND P4, PT, |R54|, 1.175494350822287508e-38, PT ;  /* 0x008000003600780b */ /* 0x000fe20003f8e200 */
[----:B------:R-:W-:Y:S01]  /*1c60*/  FFMA.FTZ R11, R14, R21, -0.16845393180847167969 ;  /* 0xbe2c7f300e0b7423 */ /* 0x000fe20000010015 */
[----:B------:R-:W-:Y:S01]  /*1c70*/  LOP3.LUT R55, R55, 0x780, RZ, 0xc0, !PT ;  /* 0x0000078037377812 */ /* 0x000fe200078ec0ff */
[----:B------:R-:W-:Y:S01]  /*1c80*/  @P1 FMUL R53, R53, 0.25 ;  /* 0x3e80000035351820 */ /* 0x000fe20000400000 */
[----:B------:R-:W-:Y:S01]  /*1c90*/  SGXT R12, R12, 0x1 ;  /* 0x000000010c0c781a */ /* 0x000fe20000000200 */
[----:B------:R-:W-:Y:S01]  /*1ca0*/  FFMA.FTZ R13, R14, R11, 0.1716887056827545166 ;  /* 0x3e2fcf2a0e0d7423 */ /* 0x000fe2000001000b */
[----:B------:R-:W-:Y:S01]  /*1cb0*/  IADD3 R55, R55, R18, RZ ;  /* 0x0000001237377210 */ /* 0x000fe20007ffe0ff */
[----:B------:R-:W-:Y:S01]  /*1cc0*/  @P2 FMUL R54, R54, 0.25 ;  /* 0x3e80000036362820 */ /* 0x000fe20000400000 */
[----:B------:R-:W-:Y:S01]  /*1cd0*/  LOP3.LUT R12, R57, 0x808, R12, 0x78, !PT ;  /* 0x00000808390c7812 */ /* 0x000fe200078e780c */
[----:B------:R-:W-:Y:S01]  /*1ce0*/  FFMA.FTZ R13, R14, R13, -0.17900948226451873779 ;  /* 0xbe374e430e0d7423 */ /* 0x000fe2000001000d */
[----:B------:R-:W-:Y:S01]  /*1cf0*/  IADD3 R50, R4, -R9, RZ ;  /* 0x8000000904327210 */ /* 0x000fe20007ffe0ff */
[----:B------:R-:W-:Y:S01]  /*1d00*/  @!P3 FMUL R53, R53, 16777216 ;  /* 0x4b8000003535b820 */ /* 0x000fe20000400000 */
[----:B------:R-:W-:Y:S01]  /*1d10*/  LOP3.LUT R56, R56, 0x1f8, RZ, 0xc0, !PT ;  /* 0x000001f838387812 */ /* 0x000fe200078ec0ff */
[----:B------:R-:W-:-:S02]  /*1d20*/  @!P4 FMUL R54, R54, 16777216 ;  /* 0x4b8000003636c820 */ /* 0x000fc40000400000 */
[C---:B------:R-:W-:Y:S01]  /*1d30*/  FFMA.FTZ R13, R14.reuse, R13, 0.20512372255325317383 ;  /* 0x3e520bf40e0d7423 */ /* 0x040fe2000001000d */
[----:B------:R-:W0:Y:S01]  /*1d40*/  MUFU.RCP R15, R53 ;  /* 0x00000035000f7308 */ /* 0x000e220000001000 */
[----:B------:R-:W-:Y:S02]  /*1d50*/  @P1 FMUL R31, R31, 0.25 ;  /* 0x3e8000001f1f1820 */ /* 0x000fe40000400000 */
[----:B------:R-:W-:Y:S02]  /*1d60*/  FFMA.FTZ R13, R14, R13, -0.24046532809734344482 ;  /* 0xbe763c8b0e0d7423 */ /* 0x000fe4000001000d */
[----:B------:R-:W-:Y:S02]  /*1d70*/  @P1 FMUL R30, R30, 0.25 ;  /* 0x3e8000001e1e1820 */ /* 0x000fe40000400000 */
[----:B------:R-:W-:Y:S01]  /*1d80*/  FFMA.FTZ R13, R14, R13, 0.28857114911079406738 ;  /* 0x3e93bf990e0d7423 */ /* 0x000fe2000001000d */
[----:B------:R-:W1:Y:S01]  /*1d90*/  MUFU.RCP R18, R54 ;  /* 0x0000003600127308 */ /* 0x000e620000001000 */
[----:B------:R-:W-:-:S02]  /*1da0*/  @P1 FMUL R35, R35, 0.25 ;  /* 0x3e80000023231820 */ /* 0x000fc40000400000 */
[----:B------:R-:W-:Y:S02]  /*1db0*/  @P1 FMUL R34, R34, 0.25 ;  /* 0x3e80000022221820 */ /* 0x000fe40000400000 */
[----:B------:R-:W-:Y:S02]  /*1dc0*/  @P1 FMUL R39, R39, 0.25 ;  /* 0x3e80000027271820 */ /* 0x000fe40000400000 */
[----:B------:R-:W-:Y:S02]  /*1dd0*/  @P1 FMUL R38, R38, 0.25 ;  /* 0x3e80000026261820 */ /* 0x000fe40000400000 */
[----:B------:R-:W-:Y:S02]  /*1de0*/  @P1 FMUL R43, R43, 0.25 ;  /* 0x3e8000002b2b1820 */ /* 0x000fe40000400000 */
[----:B------:R-:W-:Y:S02]  /*1df0*/  @P2 FMUL R10, R10, 0.25 ;  /* 0x3e8000000a0a2820 */ /* 0x000fe40000400000 */
[----:B------:R-:W-:-:S02]  /*1e00*/  @P2 FMUL R32, R32, 0.25 ;  /* 0x3e80000020202820 */ /* 0x000fc40000400000 */
[----:B------:R-:W-:Y:S01]  /*1e10*/  @P1 FMUL R42, R42, 0.25 ;  /* 0x3e8000002a2a1820 */ /* 0x000fe20000400000 */
[----:B------:R-:W-:Y:S01]  /*1e20*/  ISETP.GE.U32.AND P1, PT, R4, 0x7f800000, PT ;  /* 0x7f8000000400780c */ /* 0x000fe20003f26070 */
[----:B------:R-:W-:Y:S02]  /*1e30*/  @P2 FMUL R36, R36, 0.25 ;  /* 0x3e80000024242820 */ /* 0x000fe40000400000 */
[----:B------:R-:W-:Y:S02]  /*1e40*/  @P2 FMUL R40, R40, 0.25 ;  /* 0x3e80000028282820 */ /* 0x000fe40000400000 */
[----:B------:R-:W-:Y:S02]  /*1e50*/  FFMA.FTZ R13, R14, R13, -0.36067417263984680176 ;  /* 0xbeb8aa490e0d7423 */ /* 0x000fe4000001000d */
[----:B------:R-:W-:Y:S02]  /*1e60*/  @!P3 FMUL R31, R31, 16777216 ;  /* 0x4b8000001f1fb820 */ /* 0x000fe40000400000 */
[----:B------:R-:W-:-:S02]  /*1e70*/  @!P3 FMUL R30, R30, 16777216 ;  /* 0x4b8000001e1eb820 */ /* 0x000fc40000400000 */
[----:B------:R-:W-:Y:S02]  /*1e80*/  @!P3 FMUL R35, R35, 16777216 ;  /* 0x4b8000002323b820 */ /* 0x000fe40000400000 */
[----:B------:R-:W-:Y:S02]  /*1e90*/  @!P3 FMUL R34, R34, 16777216 ;  /* 0x4b8000002222b820 */ /* 0x000fe40000400000 */
[----:B------:R-:W-:Y:S02]  /*1ea0*/  @!P3 FMUL R39, R39, 16777216 ;  /* 0x4b8000002727b820 */ /* 0x000fe40000400000 */
[----:B------:R-:W-:Y:S02]  /*1eb0*/  @!P3 FMUL R38, R38, 16777216 ;  /* 0x4b8000002626b820 */ /* 0x000fe40000400000 */
[----:B------:R-:W-:Y:S02]  /*1ec0*/  @!P3 FMUL R43, R43, 16777216 ;  /* 0x4b8000002b2bb820 */ /* 0x000fe40000400000 */
[----:B------:R-:W-:-:S02]  /*1ed0*/  @!P4 FMUL R10, R10, 16777216 ;  /* 0x4b8000000a0ac820 */ /* 0x000fc40000400000 */
[----:B------:R-:W-:Y:S02]  /*1ee0*/  @!P4 FMUL R32, R32, 16777216 ;  /* 0x4b8000002020c820 */ /* 0x000fe40000400000 */
[----:B------:R-:W-:Y:S02]  /*1ef0*/  @!P3 FMUL R42, R42, 16777216 ;  /* 0x4b8000002a2ab820 */ /* 0x000fe40000400000 */
[----:B------:R-:W-:Y:S02]  /*1f00*/  @!P4 FMUL R36, R36, 16777216 ;  /* 0x4b8000002424c820 */ /* 0x000fe40000400000 */
[----:B------:R-:W-:Y:S02]  /*1f10*/  @!P4 FMUL R40, R40, 16777216 ;  /* 0x4b8000002828c820 */ /* 0x000fe40000400000 */
[----:B------:R-:W-:Y:S02]  /*1f20*/  FFMA.FTZ R13, R14, R13, 0.48089820146560668945 ;  /* 0x3ef6384a0e0d7423 */ /* 0x000fe4000001000d */
[----:B0-----:R-:W-:-:S02]  /*1f30*/  FMUL R16, R15, R31 ;  /* 0x0000001f0f107220 */ /* 0x001fc40000400000 */
[C---:B------:R-:W-:Y:S02]  /*1f40*/  FMUL R17, R15.reuse, R30 ;  /* 0x0000001e0f117220 */ /* 0x040fe40000400000 */
[C---:B------:R-:W-:Y:S02]  /*1f50*/  FMUL R35, R15.reuse, R35 ;  /* 0x000000230f237220 */ /* 0x040fe40000400000 */
[C---:B------:R-:W-:Y:S02]  /*1f60*/  FMUL R34, R15.reuse, R34 ;  /* 0x000000220f227220 */ /* 0x040fe40000400000 */
[C---:B------:R-:W-:Y:S02]  /*1f70*/  FMUL R39, R15.reuse, R39 ;  /* 0x000000270f277220 */ /* 0x040fe40000400000 */
[----:B------:R-:W-:Y:S01]  /*1f80*/  FMUL R38, R15, R38 ;  /* 0x000000260f267220 */ /* 0x000fe20000400000 */
[----:B------:R-:W-:Y:S01]  /*1f90*/  F2FP.BF16.PACK_AB R25, R17, R34 ;  /* 0x000000221119723e */ /* 0x000fe200000010ff */
[----:B-1----:R-:W-:-:S02]  /*1fa0*/  FMUL R10, R18, R10 ;  /* 0x0000000a120a7220 */ /* 0x002fc40000400000 */
[C---:B------:R-:W-:Y:S02]  /*1fb0*/  FMUL R19, R18.reuse, R32 ;  /* 0x0000002012137220 */ /* 0x040fe40000400000 */
[----:B------:R-:W-:Y:S02]  /*1fc0*/  FMUL R22, R15, R43 ;  /* 0x0000002b0f167220 */ /* 0x000fe40000400000 */
[----:B------:R-:W-:Y:S01]  /*1fd0*/  FMUL R36, R18, R36 ;  /* 0x0000002412247220 */ /* 0x000fe20000400000 */
[----:B------:R-:W-:Y:S01]  /*1fe0*/  F2FP.BF16.PACK_AB R11, R10, R19 ;  /* 0x000000130a0b723e */ /* 0x000fe200000010ff */
[----:B------:R-:W-:Y:S01]  /*1ff0*/  FMUL R23, R18, R40 ;  /* 0x0000002812177220 */ /* 0x000fe20000400000 */
[----:B------:R-:W-:Y:S01]  /*2000*/  F2FP.BF16.PACK_AB R22, R39, R22 ;  /* 0x000000162716723e */ /* 0x000fe200000010ff */
[----:B------:R-:W-:Y:S02]  /*2010*/  FMUL R15, R15, R42 ;  /* 0x0000002a0f0f7220 */ /* 0x000fe40000400000 */
[----:B------:R-:W-:Y:S01]  /*2020*/  @P2 FMUL R29, R29, 0.25 ;  /* 0x3e8000001d1d2820 */ /* 0x000fe20000400000 */
[----:B------:R-:W-:Y:S01]  /*2030*/  F2FP.BF16.PACK_AB R10, R36, R23 ;  /* 0x00000017240a723e */ /* 0x000fe200000010ff */
[----:B------:R-:W-:Y:S01]  /*2040*/  @P2 FMUL R33, R33, 0.25 ;  /* 0x3e80000021212820 */ /* 0x000fe20000400000 */
[----:B------:R-:W-:Y:S01]  /*2050*/  F2FP.BF16.PACK_AB R24, R38, R15 ;  /* 0x0000000f2618723e */ /* 0x000fe200000010ff */
[----:B------:R-:W-:Y:S01]  /*2060*/  @P2 FMUL R37, R37, 0.25 ;  /* 0x3e80000025252820 */ /* 0x000fe20000400000 */
[----:B------:R-:W-:Y:S01]  /*2070*/  F2FP.BF16.PACK_AB R23, R16, R35 ;  /* 0x000000231017723e */ /* 0x000fe200000010ff */
[----:B------:R-:W-:Y:S01]  /*2080*/  @P2 FMUL R41, R41, 0.25 ;  /* 0x3e80000029292820 */ /* 0x000fe20000400000 */
[----:B------:R0:W-:Y:S01]  /*2090*/  STS.64 [R12], R10 ;  /* 0x0000000a0c007388 */ /* 0x0001e20000000a00 */
[----:B------:R-:W-:Y:S01]  /*20a0*/  FFMA.FTZ R13, R14, R13, -0.72134751081466674805 ;  /* 0xbf38aa3b0e0d7423 */ /* 0x000fe2000001000d */
[----:B------:R-:W-:Y:S01]  /*20b0*/  ISETP.GE.U32.AND P2, PT, R3, 0x7f800000, PT ;  /* 0x7f8000000300780c */ /* 0x000fe20003f46070 */
[----:B------:R-:W-:-:S02]  /*20c0*/  @!P4 FMUL R29, R29, 16777216 ;  /* 0x4b8000001d1dc820 */ /* 0x000fc40000400000 */
[----:B------:R-:W-:Y:S02]  /*20d0*/  @!P4 FMUL R33, R33, 16777216 ;  /* 0x4b8000002121c820 */ /* 0x000fe40000400000 */
[----:B------:R-:W-:Y:S02]  /*20e0*/  @!P4 FMUL R37, R37, 16777216 ;  /* 0x4b8000002525c820 */ /* 0x000fe40000400000 */
[----:B------:R-:W-:Y:S02]  /*20f0*/  @!P4 FMUL R41, R41, 16777216 ;  /* 0x4b8000002929c820 */ /* 0x000fe40000400000 */
[----:B------:R-:W-:Y:S01]  /*2100*/  IMAD R15, R58, c[0x0][0x1c8], RZ ;  /* 0x000072003a0f7a24 */ /* 0x000fe200078e02ff */
[----:B0-----:R-:W-:Y:S01]  /*2110*/  LOP3.LUT R10, R12, 0x10, RZ, 0x3c, !PT ;  /* 0x000000100c0a7812 */ /* 0x001fe200078e3cff */
[----:B------:R-:W-:Y:S02]  /*2120*/  FMUL R13, R14, R13 ;  /* 0x0000000d0e0d7220 */ /* 0x000fe40000400000 */
[----:B------:R-:W-:Y:S01]  /*2130*/  FMUL R29, R18, R29 ;  /* 0x0000001d121d7220 */ /* 0x000fe20000400000 */
[----:B------:R-:W-:Y:S01]  /*2140*/  LEA R11, R44, R15, 0x1 ;  /* 0x0000000f2c0b7211 */ /* 0x000fe200078e08ff */
[C---:B------:R-:W-:Y:S01]  /*2150*/  FMUL R20, R18.reuse, R33 ;  /* 0x0000002112147220 */ /* 0x040fe20000400000 */
[----:B------:R-:W-:Y:S01]  /*2160*/  LEA R16, P4, R15, R6, 0x1 ;  /* 0x000000060f107211 */ /* 0x000fe200078808ff */
[----:B------:R-:W-:-:S02]  /*2170*/  FMUL R37, R18, R37 ;  /* 0x0000002512257220 */ /* 0x000fc40000400000 */
[----:B------:R-:W-:Y:S01]  /*2180*/  FMUL R18, R18, R41 ;  /* 0x0000002912127220 */ /* 0x000fe20000400000 */
[----:B------:R-:W-:Y:S01]  /*2190*/  F2FP.BF16.PACK_AB R19, R29, R20 ;  /* 0x000000141d13723e */ /* 0x000fe200000010ff */
[----:B------:R-:W-:Y:S01]  /*21a0*/  FMUL R13, R14, R13 ;  /* 0x0000000d0e0d7220 */ /* 0x000fe20000400000 */
[----:B------:R-:W-:Y:S01]  /*21b0*/  LEA.HI.X.SX32 R17, R15, R0, 0x1, P4 ;  /* 0x000000000f117211 */ /* 0x000fe200020f0eff */
[----:B------:R-:W-:Y:S01]  /*21c0*/  FADD R50, R50, -1 ;  /* 0xbf80000032327421 */ /* 0x000fe20000000000 */
[----:B------:R-:W-:Y:S01]  /*21d0*/  F2FP.BF16.PACK_AB R18, R37, R18 ;  /* 0x000000122512723e */ /* 0x000fe200000010ff */
[----:B------:R-:W-:Y:S01]  /*21e0*/  FFMA.FTZ R51, R14, 1.4426950216293334961, R13 ;  /* 0x3fb8aa3b0e337823 */ /* 0x000fe2000001000d */
[----:B------:R-:W-:Y:S01]  /*21f0*/  LEA R13, R44, R11, 0x1 ;  /* 0x0000000b2c0d7211 */ /* 0x000fe200078e08ff */
[----:B------:R-:W-:Y:S01]  /*2200*/  IMAD R28, R28, 0x2, R55 ;  /* 0x000000021c1c7824 */ /* 0x000fe200078e0237 */
[----:B------:R-:W-:Y:S01]  /*2210*/  LEA R14, P5, R11, R6, 0x1 ;  /* 0x000000060b0e7211 */ /* 0x000fe200078a08ff */
[----:B------:R0:W-:Y:S01]  /*2220*/  STS.64 [R12+0x400], R18 ;  /* 0x000400120c007388 */ /* 0x0001e20000000a00 */
[----:B------:R-:W-:-:S02]  /*2230*/  FFMA.FTZ R9, R50, R21, -0.16845393180847167969 ;  /* 0xbe2c7f3032097423 */ /* 0x000fc40000010015 */
[----:B------:R-:W-:Y:S01]  /*2240*/  LEA.HI.X.SX32 R15, R11, R0, 0x1, P5 ;  /* 0x000000000b0f7211 */ /* 0x000fe200028f0eff */
[----:B------:R-:W-:Y:S01]  /*2250*/  STS.64 [R10+0x1000], R24 ;  /* 0x001000180a007388 */ /* 0x000fe20000000a00 */
[----:B------:R-:W-:Y:S01]  /*2260*/  LOP3.LUT R34, R28, 0x8, RZ, 0x3c, !PT ;  /* 0x000000081c227812 */ /* 0x000fe200078e3cff */
[----:B------:R-:W-:Y:S01]  /*2270*/  FFMA.FTZ R9, R50, R9, 0.1716887056827545166 ;  /* 0x3e2fcf2a32097423 */ /* 0x000fe20000010009 */
[C---:B------:R-:W-:Y:S01]  /*2280*/  LOP3.LUT R32, R28.reuse, 0x10, RZ, 0x3c, !PT ;  /* 0x000000101c207812 */ /* 0x040fe200078e3cff */
[----:B------:R1:W-:Y:S01]  /*2290*/  STS.64 [R10+0x1400], R22 ;  /* 0x001400160a007388 */ /* 0x0003e20000000a00 */
[----:B------:R-:W-:Y:S01]  /*22a0*/  LOP3.LUT R38, R28, 0x18, RZ, 0x3c, !PT ;  /* 0x000000181c267812 */ /* 0x000fe200078e3cff */
[----:B------:R-:W-:Y:S02]  /*22b0*/  FFMA.FTZ R9, R50, R9, -0.17900948226451873779 ;  /* 0xbe374e4332097423 */ /* 0x000fe40000010009 */
[----:B0-----:R-:W-:Y:S01]  /*22c0*/  IMAD R19, R44, 0x2, R13 ;  /* 0x000000022c137824 */ /* 0x001fe200078e020d */
[----:B------:R-:W-:Y:S01]  /*22d0*/  BAR.SYNC.DEFER_BLOCKING 0x0 ;  /* 0x0000000000007b1d */ /* 0x000fe20000010000 */
[----:B------:R-:W-:Y:S01]  /*22e0*/  LEA R12, P3, R13, R6, 0x1 ;  /* 0x000000060d0c7211 */ /* 0x000fe200078608ff */
[----:B------:R-:W-:-:S02]  /*22f0*/  FFMA.FTZ R9, R50, R9, 0.20512372255325317383 ;  /* 0x3e520bf432097423 */ /* 0x000fc40000010009 */
[----:B------:R-:W-:Y:S01]  /*2300*/  FADD R8, R8, R51 ;  /* 0x0000003308087221 */ /* 0x000fe20000000000 */
[----:B------:R-:W-:Y:S01]  /*2310*/  LEA.HI.X.SX32 R13, R13, R0, 0x1, P3 ;  /* 0x000000000d0d7211 */ /* 0x000fe200018f0eff */
[----:B------:R-:W-:Y:S01]  /*2320*/  FFMA.FTZ R9, R50, R9, -0.24046532809734344482 ;  /* 0xbe763c8b32097423 */ /* 0x000fe20000010009 */
[----:B-1----:R-:W-:Y:S02]  /*2330*/  LEA R23, R44, R19, 0x1 ;  /* 0x000000132c177211 */ /* 0x002fe400078e08ff */
[-C--:B------:R-:W-:Y:S01]  /*2340*/  LEA R10, P4, R19, R6.reuse, 0x1 ;  /* 0x00000006130a7211 */ /* 0x080fe200078808ff */
[----:B------:R-:W-:Y:S01]  /*2350*/  FFMA.FTZ R9, R50, R9, 0.28857114911079406738 ;  /* 0x3e93bf9932097423 */ /* 0x000fe20000010009 */
[----:B------:R-:W-:Y:S01]  /*2360*/  LEA R18, P3, R23, R6, 0x1 ;  /* 0x0000000617127211 */ /* 0x000fe200078608ff */
[----:B------:R-:W-:Y:S01]  /*2370*/  IMAD R25, R44, 0x2, R23 ;  /* 0x000000022c197824 */ /* 0x000fe200078e0217 */
[-C--:B------:R-:W-:Y:S01]  /*2380*/  LEA.HI.X.SX32 R11, R19, R0.reuse, 0x1, P4 ;  /* 0x00000000130b7211 */ /* 0x080fe200020f0eff */
[----:B------:R-:W-:Y:S01]  /*2390*/  FFMA.FTZ R9, R50, R9, -0.36067417263984680176 ;  /* 0xbeb8aa4932097423 */ /* 0x000fe20000010009 */
[----:B------:R-:W-:-:S02]  /*23a0*/  LEA.HI.X.SX32 R19, R23, R0, 0x1, P3 ;  /* 0x0000000017137211 */ /* 0x000fc400018f0eff */
[----:B------:R-:W-:Y:S01]  /*23b0*/  LEA R27, R44, R25, 0x1 ;  /* 0x000000192c1b7211 */ /* 0x000fe200078e08ff */
[----:B------:R-:W-:Y:S01]  /*23c0*/  FFMA.FTZ R9, R50, R9, 0.48089820146560668945 ;  /* 0x3ef6384a32097423 */ /* 0x000fe20000010009 */
[C---:B------:R-:W-:Y:S02]  /*23d0*/  LEA R20, P4, R25.reuse, R6, 0x1 ;  /* 0x0000000619147211 */ /* 0x040fe400078808ff */
[----:B------:R-:W-:Y:S01]  /*23e0*/  LEA R29, R44, R27, 0x1 ;  /* 0x0000001b2c1d7211 */ /* 0x000fe200078e08ff */
[----:B------:R-:W-:Y:S01]  /*23f0*/  FFMA.FTZ R9, R50, R9, -0.72134751081466674805 ;  /* 0xbf38aa3b32097423 */ /* 0x000fe20000010009 */
[----:B------:R-:W-:Y:S01]  /*2400*/  LEA.HI.X.SX32 R21, R25, R0, 0x1, P4 ;  /* 0x0000000019157211 */ /* 0x000fe200020f0eff */
[----:B------:R-:W-:Y:S01]  /*2410*/  LDS.64 R34, [R34] ;  /* 0x0000000022227984 */ /* 0x000fe20000000a00 */
[-C--:B------:R-:W-:Y:S01]  /*2420*/  LEA R24, P4, R29, R6.reuse, 0x1 ;  /* 0x000000061d187211 */ /* 0x080fe200078808ff */
[----:B------:R-:W-:Y:S01]  /*2430*/  IMAD R31, R44, 0x2, R29 ;  /* 0x000000022c1f7824 */ /* 0x000fe200078e021d */
[----:B------:R-:W-:Y:S01]  /*2440*/  LEA R22, P3, R27, R6, 0x1 ;  /* 0x000000061b167211 */ /* 0x000fe200078608ff */
[----:B------:R-:W-:Y:S01]  /*2450*/  LDS.64 R32, [R32] ;  /* 0x0000000020207984 */ /* 0x000fe20000000a00 */
[-C--:B------:R-:W-:Y:S01]  /*2460*/  LEA.HI.X.SX32 R25, R29, R0.reuse, 0x1, P4 ;  /* 0x000000001d197211 */ /* 0x080fe200020f0eff */
[----:B------:R-:W-:Y:S01]  /*2470*/  FMUL R9, R50, R9 ;  /* 0x0000000932097220 */ /* 0x000fe20000400000 */
[----:B------:R-:W-:Y:S01]  /*2480*/  LEA R37, R44, R31, 0x1 ;  /* 0x0000001f2c257211 */ /* 0x000fe200078e08ff */
[----:B------:R-:W0:Y:S01]  /*2490*/  LDS.64 R28, [R28] ;  /* 0x000000001c1c7984 */ /* 0x000e220000000a00 */
[----:B------:R-:W-:Y:S01]  /*24a0*/  LEA.HI.X.SX32 R23, R27, R0, 0x1, P3 ;  /* 0x000000001b177211 */ /* 0x000fe200018f0eff */
[----:B------:R-:W-:Y:S01]  /*24b0*/  FMUL R9, R50, R9 ;  /* 0x0000000932097220 */ /* 0x000fe20000400000 */
[----:B------:R-:W-:Y:S01]  /*24c0*/  LEA R41, R44, R37, 0x1 ;  /* 0x000000252c297211 */ /* 0x000fe200078e08ff */
[----:B------:R-:W1:Y:S01]  /*24d0*/  LDS.64 R38, [R38] ;  /* 0x0000000026267984 */ /* 0x000e620000000a00 */
[-C--:B------:R-:W-:Y:S01]  /*24e0*/  LEA R26, P3, R31, R6.reuse, 0x1 ;  /* 0x000000061f1a7211 */ /* 0x080fe200078608ff */
[----:B------:R-:W-:Y:S01]  /*24f0*/  FFMA.FTZ R50, R50, 1.4426950216293334961, R9 ;  /* 0x3fb8aa3b32327823 */ /* 0x000fe20000010009 */
[----:B------:R-:W-:Y:S01]  /*2500*/  LEA R36, P4, R41, R6, 0x1 ;  /* 0x0000000629247211 */ /* 0x000fe200078808ff */
[C---:B------:R-:W-:Y:S01]  /*2510*/  IMAD R43, R44.reuse, 0x2, R41 ;  /* 0x000000022c2b7824 */ /* 0x040fe200078e0229 */
[----:B------:R-:W-:Y:S01]  /*2520*/  LEA.HI.X.SX32 R27, R31, R0, 0x1, P3 ;  /* 0x000000001f1b7211 */ /* 0x000fe200018f0eff */
[----:B------:R-:W-:Y:S01]  /*2530*/  @P1 IMAD.MOV.U32 R9, RZ, RZ, 0x7f800000 ;  /* 0x7f800000ff091424 */ /* 0x000fe200078e00ff */
[----:B------:R-:W-:Y:S01]  /*2540*/  LEA R30, P3, R37, R6, 0x1 ;  /* 0x00000006251e7211 */ /* 0x000fe200078608ff */
[----:B------:R-:W-:Y:S01]  /*2550*/  FADD R7, R7, R50 ;  /* 0x0000003207077221 */ /* 0x000fe20000000000 */
[----:B------:R-:W-:Y:S01]  /*2560*/  LEA R45, R44, R43, 0x1 ;  /* 0x0000002b2c2d7211 */ /* 0x000fe200078e08ff */
[----:B------:R-:W-:Y:S01]  /*2570*/  @P1 FFMA.FTZ R7, R4, R9, +INF ;  /* 0x7f80000004071423 */ /* 0x000fe20000010009 */
[----:B------:R-:W-:-:S02]  /*2580*/  LEA.HI.X.SX32 R31, R37, R0, 0x1, P3 ;  /* 0x00000000251f7211 */ /* 0x000fc400018f0eff */
[C---:B------:R-:W-:Y:S02]  /*2590*/  LEA R47, R44.reuse, R45, 0x1 ;  /* 0x0000002d2c2f7211 */ /* 0x040fe400078e08ff */
[----:B------:R-:W-:Y:S02]  /*25a0*/  LEA.HI.X.SX32 R37, R41, R0, 0x1, P4 ;  /* 0x0000000029257211 */ /* 0x000fe400020f0eff */
[-C--:B------:R-:W-:Y:S01]  /*25b0*/  LEA R40, P3, R43, R6.reuse, 0x1 ;  /* 0x000000062b287211 */ /* 0x080fe200078608ff */
[C---:B------:R-:W-:Y:S01]  /*25c0*/  IMAD R49, R44.reuse, 0x2, R47 ;  /* 0x000000022c317824 */ /* 0x040fe200078e022f */
[----:B------:R-:W-:Y:S02]  /*25d0*/  LEA R42, P4, R45, R6, 0x1 ;  /* 0x000000062d2a7211 */ /* 0x000fe400078808ff */
[----:B------:R-:W-:Y:S02]  /*25e0*/  LEA.HI.X.SX32 R41, R43, R0, 0x1, P3 ;  /* 0x000000002b297211 */ /* 0x000fe400018f0eff */
[----:B------:R-:W-:-:S02]  /*25f0*/  LEA R53, R44, R49, 0x1 ;  /* 0x000000312c357211 */ /* 0x000fc400078e08ff */
[----:B------:R-:W-:Y:S02]  /*2600*/  LEA.HI.X.SX32 R43, R45, R0, 0x1, P4 ;  /* 0x000000002d2b7211 */ /* 0x000fe400020f0eff */
[-C--:B------:R-:W-:Y:S02]  /*2610*/  LEA R44, P4, R49, R6.reuse, 0x1 ;  /* 0x00000006312c7211 */ /* 0x080fe400078808ff */
[-C--:B------:R-:W-:Y:S02]  /*2620*/  LEA R46, P3, R47, R6.reuse, 0x1 ;  /* 0x000000062f2e7211 */ /* 0x080fe400078608ff */
[----:B------:R-:W-:Y:S02]  /*2630*/  LEA R48, P5, R53, R6, 0x1 ;  /* 0x0000000635307211 */ /* 0x000fe400078a08ff */
[-C--:B------:R-:W-:Y:S02]  /*2640*/  LEA.HI.X.SX32 R45, R49, R0.reuse, 0x1, P4 ;  /* 0x00000000312d7211 */ /* 0x080fe400020f0eff */
[-C--:B------:R-:W-:Y:S01]  /*2650*/  LEA.HI.X.SX32 R47, R47, R0.reuse, 0x1, P3 ;  /* 0x000000002f2f7211 */ /* 0x080fe200018f0eff */
[----:B0-----:R-:W-:Y:S01]  /*2660*/  STG.E.U16 [R16.64], R28 ;  /* 0x0000001c10007986 */ /* 0x001fe2000c101504 */
[----:B------:R-:W-:-:S02]  /*2670*/  LEA.HI.X.SX32 R49, R53, R0, 0x1, P5 ;  /* 0x0000000035317211 */ /* 0x000fc400028f0eff */
[----:B------:R-:W-:Y:S01]  /*2680*/  @P2 MOV R0, 0x7f800000 ;  /* 0x7f80000000002802 */ /* 0x000fe20000000f00 */
[----:B------:R-:W-:Y:S01]  /*2690*/  STG.E.U16 [R14.64], R34 ;  /* 0x000000220e007986 */ /* 0x000fe2000c101504 */
[----:B------:R-:W-:Y:S02]  /*26a0*/  PRMT R9, R28, 0x7632, R9 ;  /* 0x000076321c097816 */ /* 0x000fe40000000009 */
[----:B------:R-:W-:Y:S01]  /*26b0*/  PRMT R6, R33, 0x7632, R6 ;  /* 0x0000763221067816 */ /* 0x000fe20000000006 */
[----:B------:R-:W-:Y:S01]  /*26c0*/  @P2 FFMA.FTZ R8, R3, R0, +INF ;  /* 0x7f80000003082423 */ /* 0x000fe20000010000 */
[----:B------:R-:W-:Y:S01]  /*26d0*/  STG.E.U16 [R12.64], R32 ;  /* 0x000000200c007986 */ /* 0x000fe2000c101504 */
[----:B------:R-:W-:Y:S02]  /*26e0*/  PRMT R0, R34, 0x7632, R0 ;  /* 0x0000763222007816 */ /* 0x000fe40000000000 */
[----:B------:R-:W-:Y:S01]  /*26f0*/  FSETP.NEU.AND P2, PT, R4, RZ, PT ;  /* 0x000000ff0400720b */ /* 0x000fe20003f4d000 */
[----:B-1----:R0:W-:Y:S01]  /*2700*/  STG.E.U16 [R10.64], R38 ;  /* 0x000000260a007986 */ /* 0x0021e2000c101504 */
[----:B------:R-:W-:-:S02]  /*2710*/  PRMT R4, R38, 0x7632, R4 ;  /* 0x0000763226047816 */ /* 0x000fc40000000004 */
[----:B------:R-:W-:Y:S01]  /*2720*/  FSETP.NEU.AND P3, PT, R3, RZ, PT ;  /* 0x000000ff0300720b */ /* 0x000fe20003f6d000 */
[----:B------:R1:W-:Y:S03]  /*2730*/  STG.E.U16 [R18.64], R9 ;  /* 0x0000000912007986 */ /* 0x0003e6000c101504 */
[----:B------:R-:W-:Y:S01]  /*2740*/  FSEL R3, R8, -INF , P3 ;  /* 0xff80000008037808 */ /* 0x000fe20001800000 */
[----:B------:R2:W-:Y:S01]  /*2750*/  STG.E.U16 [R20.64], R0 ;  /* 0x0000000014007986 */ /* 0x0005e2000c101504 */
[----:B0-----:R-:W-:-:S03]  /*2760*/  PRMT R11, R32, 0x7632, R11 ;  /* 0x00007632200b7816 */ /* 0x001fc6000000000b */
[----:B------:R-:W-:Y:S01]  /*2770*/  FFMA R60, R3, 0.69314718246459960938, R60 ;  /* 0x3f317218033c7823 */ /* 0x000fe2000000003c */
[----:B-1----:R-:W-:Y:S01]  /*2780*/  PRMT R9, R39, 0x7632, R9 ;  /* 0x0000763227097816 */ /* 0x002fe20000000009 */
[----:B------:R0:W-:Y:S01]  /*2790*/  STG.E.U16 [R22.64], R11 ;  /* 0x0000000b16007986 */ /* 0x0001e2000c101504 */
[----:B--2---:R-:W-:-:S03]  /*27a0*/  PRMT R21, R29, 0x7632, R21 ;  /* 0x000076321d157816 */ /* 0x004fc60000000015 */
[----:B------:R1:W-:Y:S01]  /*27b0*/  STG.E.U16 [R24.64], R4 ;  /* 0x0000000418007986 */ /* 0x0003e2000c101504 */
[----:B------:R-:W-:-:S03]  /*27c0*/  FSEL R0, R7, -INF , P2 ;  /* 0xff80000007007808 */ /* 0x000fc60001000000 */
[----:B------:R1:W-:Y:S02]  /*27d0*/  STG.E.U16 [R26.64], R29 ;  /* 0x0000001d1a007986 */ /* 0x0003e4000c101504 */
[----:B------:R-:W-:Y:S01]  /*27e0*/  FFMA R61, R0, 0.69314718246459960938, R61 ;  /* 0x3f317218003d7823 */ /* 0x000fe2000000003d */
[----:B0-----:R-:W-:Y:S01]  /*27f0*/  PRMT R23, R35, 0x7632, R23 ;  /* 0x0000763223177816 */ /* 0x001fe20000000017 */
[----:B------:R1:W-:Y:S04]  /*2800*/  STG.E.U16 [R30.64], R35 ;  /* 0x000000231e007986 */ /* 0x0003e8000c101504 */
[----:B------:R1:W-:Y:S04]  /*2810*/  STG.E.U16 [R36.64], R33 ;  /* 0x0000002124007986 */ /* 0x0003e8000c101504 */
[----:B------:R1:W-:Y:S04]  /*2820*/  STG.E.U16 [R40.64], R39 ;  /* 0x0000002728007986 */ /* 0x0003e8000c101504 */
[----:B------:R1:W-:Y:S04]  /*2830*/  STG.E.U16 [R42.64], R21 ;  /* 0x000000152a007986 */ /* 0x0003e8000c101504 */
[----:B------:R1:W-:Y:S04]  /*2840*/  STG.E.U16 [R46.64], R23 ;  /* 0x000000172e007986 */ /* 0x0003e8000c101504 */
[----:B------:R1:W-:Y:S04]  /*2850*/  STG.E.U16 [R44.64], R6 ;  /* 0x000000062c007986 */ /* 0x0003e8000c101504 */
[----:B------:R1:W-:Y:S04]  /*2860*/  STG.E.U16 [R48.64], R9 ;  /* 0x0000000930007986 */ /* 0x0003e8000c101504 */
[----:B------:R-:W-:Y:S06]  /*2870*/  BAR.SYNC.DEFER_BLOCKING 0x0 ;  /* 0x0000000000007b1d */ /* 0x000fec0000010000 */
[----:B------:R1:W-:Y:S04]  /*2880*/  STS.64 [R56], R60 ;  /* 0x0000003c38007388 */ /* 0x0003e80000000a00 */
[----:B------:R-:W-:Y:S06]  /*2890*/  BAR.SYNC.DEFER_BLOCKING 0x0 ;  /* 0x0000000000007b1d */ /* 0x000fec0000010000 */
[----:B------:R-:W-:Y:S05]  /*28a0*/  @P0 EXIT ;  /* 0x000000000000094d */ /* 0x000fea0003800000 */
[----:B-1----:R-:W0:Y:S01]  /*28b0*/  LDS R5, [R5] ;  /* 0x0000000005057984 */ /* 0x002e220000000800 */
[----:B------:R-:W-:Y:S01]  /*28c0*/  IMAD R2, R2, c[0x0][0x1cc], RZ ;  /* 0x0000730002027a24 */ /* 0x000fe200078e02ff */
[C---:B------:R-:W-:Y:S01]  /*28d0*/  SHF.L.U32 R4, R59.reuse, 0x2, RZ ;  /* 0x000000023b047819 */ /* 0x040fe200000006ff */
[----:B------:R-:W-:-:S03]  /*28e0*/  IMAD.HI R59, R59, 0x4, RZ ;  /* 0x000000043b3b7827 */ /* 0x000fc600078e02ff */
[C---:B------:R-:W-:Y:S01]  /*28f0*/  SHF.L.U32 R3, R2.reuse, 0x2, RZ ;  /* 0x0000000202037819 */ /* 0x040fe200000006ff */
[----:B------:R-:W-:-:S03]  /*2900*/  IMAD.HI R0, R2, 0x4, RZ ;  /* 0x0000000402007827 */ /* 0x000fc600078e02ff */
[----:B------:R-:W-:-:S04]  /*2910*/  IADD3 R2, P0, P1, R4, c[0x0][0x180], R3 ;  /* 0x0000600004027a10 */ /* 0x000fc8000791e003 */
[----:B------:R-:W-:-:S05]  /*2920*/  IADD3.X R3, R59, c[0x0][0x184], R0, P0, P1 ;  /* 0x000061003b037a10 */ /* 0x000fca00007e2400 */
[----:B0-----:R-:W-:Y:S01]  /*2930*/  STG.E [R2.64], R5 ;  /* 0x0000000502007986 */ /* 0x001fe2000c101904 */
[----:B------:R-:W-:Y:S05]  /*2940*/  EXIT ;  /* 0x000000000000794d */ /* 0x000fea0003800000 */
.L_x_2:
[----:B------:R-:W-:-:S00]  /*2950*/  BRA `(.L_x_2) ;  /* 0xfffffff000007947 */ /* 0x000fc0000383ffff */
[----:B------:R-:W-:-:S00]  /*2960*/  NOP ;  /* 0x0000000000007918 */ /* 0x000fc00000000000 */
        /* <DEDUP_REMOVED lines=9> */
.L_x_3:


//--------------------- .nv.global.init           --------------------------
	.section	.nv.global.init,"aw",@progbits
.nv.global.init:
	.type		_$_str,@object
	.size		_$_str,(.L_0 - _$_str)
_$_str:
        /*0000*/ 	.byte	0x5f, 0x5f, 0x43, 0x55, 0x44, 0x41, 0x5f, 0x46, 0x54, 0x5a, 0x00
.L_0:


//--------------------- .nv.shared.attn_fwd       --------------------------
	.section	.nv.shared.attn_fwd,"aw",@nobits
	.sectionflags	@""
	.align	16
